def attn_fwd(
    Q,
    K,
    V,
    Out,
    Lse,
    sm_scale,
    stride_qz,
    stride_qh,
    stride_qm,
    stride_qk,
    stride_kz,
    stride_kh,
    stride_kn,
    stride_kk,
    stride_vz,
    stride_vh,
    stride_vn,
    stride_vk,
    stride_oz,
    stride_oh,
    stride_om,
    stride_ok,
    seqlen_q,
    seqlen_k,
    BLOCK_M: tl.constexpr,
    BLOCK_N: tl.constexpr,
    HEAD_DIM: tl.constexpr,
    CAUSAL: tl.constexpr,
):
    start_m = tl.program_id(0)
    off_hz = tl.program_id(1)
    q_off = off_hz * stride_qh
    k_off = off_hz * stride_kh
    v_off = off_hz * stride_vh
    offs_m = start_m * BLOCK_M + tl.arange(0, BLOCK_M)
    offs_d = tl.arange(0, HEAD_DIM)
    offs_n = tl.arange(0, BLOCK_N)
    q_ptrs = Q + q_off + offs_m[:, None] * stride_qm + offs_d[None, :] * stride_qk
    k_ptrs = K + k_off + offs_d[:, None] * stride_kk + offs_n[None, :] * stride_kn
    v_ptrs = V + v_off + offs_n[:, None] * stride_vn + offs_d[None, :] * stride_vk
    m_i = tl.full([BLOCK_M], float("-inf"), dtype=tl.float32)
    l_i = tl.zeros([BLOCK_M], dtype=tl.float32) + 1.0
    acc = tl.zeros([BLOCK_M, HEAD_DIM], dtype=tl.float32)
    q = tl.load(q_ptrs)
    acc, l_i, m_i = _attn_fwd_inner(
        acc,
        l_i,
        m_i,
        q,
        k_ptrs,
        v_ptrs,
        sm_scale,
        stride_kn,
        stride_vn,
        start_m,
        seqlen_k,
        BLOCK_M,
        BLOCK_N,
        HEAD_DIM,
        CAUSAL,
    )
    acc = acc / l_i[:, None]
    lse = m_i + tl.math.log2(l_i) / 1.4426950408889634
    o_ptrs = (
        Out
        + off_hz * stride_oh
        + offs_m[:, None] * stride_om
        + offs_d[None, :] * stride_ok
    )
    tl.store(o_ptrs, acc.to(Out.dtype.element_ty))
    tl.store(Lse + off_hz * seqlen_q + offs_m, lse)

# config = {"BLOCK_M": 32, "BLOCK_N": 16, "HEAD_DIM": 16, "arch": "sm_100", "causal": true, "dtype": "fp16", "num_stages": 3, "num_warps": 8}
# arch = sm_100


// ===== COMPILED SASS (sm_100a) =====

	.target	sm_100a

	.elftype	@"ET_EXEC"


//--------------------- .note.nv.tkinfo           --------------------------
	.section	.note.nv.tkinfo,"",@"SHT_NOTE"
	.sectionflags	@"SHF_NOTE_NV_TKINFO"
	.tkinfo
        /*0018*/ 	.word	0x00000081
        /*0030*/ 	.string	""
        /*0030*/ 	.string	"ptxas-blackwell"
        /*0030*/ 	.string	"Cuda compilation tools, release 12.9, V12.9.86"
        /*0030*/ 	.string	"Build cuda_12.9.r12.9/compiler.36037853_0"
        /*0030*/ 	.string	"-v  -suppress-debug-info  -lineinfo  -arch sm_100a "



//--------------------- .note.nv.cuver            --------------------------
	.section	.note.nv.cuver,"",@"SHT_NOTE"
	.sectionflags	@"SHF_NOTE_NV_CUVER"
        /*0018*/ 	.short	0x0001
        /*001a*/ 	.short	0x0064
        /*001c*/ 	.short	0x0001
        /*001e*/ 	.short	0x0000
        /*0020*/ 	.short	0x0001
        /*0022*/ 	.short	0x0000


//--------------------- .nv.info                  --------------------------
	.section	.nv.info,"",@"SHT_CUDA_INFO"
	.align	4


	//----- nvinfo : EIATTR_REGCOUNT
	.align		4
        /*0000*/ 	.byte	0x04, 0x2f
        /*0002*/ 	.short	(.L_2 - .L_1)
	.align		4
.L_1:
        /*0004*/ 	.word	index@(attn_fwd)
        /*0008*/ 	.word	0x00000028


	//----- nvinfo : EIATTR_FRAME_SIZE
	.align		4
.L_2:
        /*000c*/ 	.byte	0x04, 0x11
        /*000e*/ 	.short	(.L_4 - .L_3)
	.align		4
.L_3:
        /*0010*/ 	.word	index@(attn_fwd)
        /*0014*/ 	.word	0x00000000


	//----- nvinfo : EIATTR_MIN_STACK_SIZE
	.align		4
.L_4:
        /*0018*/ 	.byte	0x04, 0x12
        /*001a*/ 	.short	(.L_6 - .L_5)
	.align		4
.L_5:
        /*001c*/ 	.word	index@(attn_fwd)
        /*0020*/ 	.word	0x00000000
.L_6:


//--------------------- .nv.info.attn_fwd         --------------------------
	.section	.nv.info.attn_fwd,"",@"SHT_CUDA_INFO"
	.sectionflags	@""
	.align	4


	//----- nvinfo : EIATTR_CUDA_API_VERSION
	.align		4
        /*0000*/ 	.byte	0x04, 0x37
        /*0002*/ 	.short	(.L_8 - .L_7)
.L_7:
        /*0004*/ 	.word	0x00000081


	//----- nvinfo : EIATTR_KPARAM_INFO
	.align		4
.L_8:
        /*0008*/ 	.byte	0x04, 0x17
        /*000a*/ 	.short	(.L_10 - .L_9)
.L_9:
        /*000c*/ 	.word	0x00000000
        /*0010*/ 	.short	0x0019
        /*0012*/ 	.short	0x0080
        /*0014*/ 	.byte	0x00, 0xf4, 0x21, 0x00


	//----- nvinfo : EIATTR_KPARAM_INFO
	.align		4
.L_10:
        /*0018*/ 	.byte	0x04, 0x17
        /*001a*/ 	.short	(.L_12 - .L_11)
.L_11:
        /*001c*/ 	.word	0x00000000
        /*0020*/ 	.short	0x0018
        /*0022*/ 	.short	0x0078
        /*0024*/ 	.byte	0x00, 0xf4, 0x21, 0x00


	//----- nvinfo : EIATTR_KPARAM_INFO
	.align		4
.L_12:
        /*0028*/ 	.byte	0x04, 0x17
        /*002a*/ 	.short	(.L_14 - .L_13)
.L_13:
        /*002c*/ 	.word	0x00000000
        /*0030*/ 	.short	0x0017
        /*0032*/ 	.short	0x0070
        /*0034*/ 	.byte	0x00, 0xf0, 0x11, 0x00


	//----- nvinfo : EIATTR_KPARAM_INFO
	.align		4
.L_14:
        /*0038*/ 	.byte	0x04, 0x17
        /*003a*/ 	.short	(.L_16 - .L_15)
.L_15:
        /*003c*/ 	.word	0x00000000
        /*0040*/ 	.short	0x0016
        /*0042*/ 	.short	0x006c
        /*0044*/ 	.byte	0x00, 0xf0, 0x11, 0x00


	//----- nvinfo : EIATTR_KPARAM_INFO
	.align		4
.L_16:
        /*0048*/ 	.byte	0x04, 0x17
        /*004a*/ 	.short	(.L_18 - .L_17)
.L_17:
        /*004c*/ 	.word	0x00000000
        /*0050*/ 	.short	0x0015
        /*0052*/ 	.short	0x0068
        /*0054*/ 	.byte	0x00, 0xf0, 0x11, 0x00


	//----- nvinfo : EIATTR_KPARAM_INFO
	.align		4
.L_18:
        /*0058*/ 	.byte	0x04, 0x17
        /*005a*/ 	.short	(.L_20 - .L_19)
.L_19:
        /*005c*/ 	.word	0x00000000
        /*0060*/ 	.short	0x0014
        /*0062*/ 	.short	0x0064
        /*0064*/ 	.byte	0x00, 0xf0, 0x11, 0x00


	//----- nvinfo : EIATTR_KPARAM_INFO
	.align		4
.L_20:
        /*0068*/ 	.byte	0x04, 0x17
        /*006a*/ 	.short	(.L_22 - .L_21)
.L_21:
        /*006c*/ 	.word	0x00000000
        /*0070*/ 	.short	0x0013
        /*0072*/ 	.short	0x0060
        /*0074*/ 	.byte	0x00, 0xf0, 0x11, 0x00


	//----- nvinfo : EIATTR_KPARAM_INFO
	.align		4
.L_22:
        /*0078*/ 	.byte	0x04, 0x17
        /*007a*/ 	.short	(.L_24 - .L_23)
.L_23:
        /*007c*/ 	.word	0x00000000
        /*0080*/ 	.short	0x0012
        /*0082*/ 	.short	0x005c
        /*0084*/ 	.byte	0x00, 0xf0, 0x11, 0x00


	//----- nvinfo : EIATTR_KPARAM_INFO
	.align		4
.L_24:
        /*0088*/ 	.byte	0x04, 0x17
        /*008a*/ 	.short	(.L_26 - .L_25)
.L_25:
        /*008c*/ 	.word	0x00000000
        /*0090*/ 	.short	0x0011
        /*0092*/ 	.short	0x0058
        /*0094*/ 	.byte	0x00, 0xf0, 0x11, 0x00


	//----- nvinfo : EIATTR_KPARAM_INFO
	.align		4
.L_26:
        /*0098*/ 	.byte	0x04, 0x17
        /*009a*/ 	.short	(.L_28 - .L_27)
.L_27:
        /*009c*/ 	.word	0x00000000
        /*00a0*/ 	.short	0x0010
        /*00a2*/ 	.short	0x0054
        /*00a4*/ 	.byte	0x00, 0xf0, 0x11, 0x00


	//----- nvinfo : EIATTR_KPARAM_INFO
	.align		4
.L_28:
        /*00a8*/ 	.byte	0x04, 0x17
        /*00aa*/ 	.short	(.L_30 - .L_29)
.L_29:
        /*00ac*/ 	.word	0x00000000
        /*00b0*/ 	.short	0x000f
        /*00b2*/ 	.short	0x0050
        /*00b4*/ 	.byte	0x00, 0xf0, 0x11, 0x00


	//----- nvinfo : EIATTR_KPARAM_INFO
	.align		4
.L_30:
        /*00b8*/ 	.byte	0x04, 0x17
        /*00ba*/ 	.short	(.L_32 - .L_31)
.L_31:
        /*00bc*/ 	.word	0x00000000
        /*00c0*/ 	.short	0x000e
        /*00c2*/ 	.short	0x004c
        /*00c4*/ 	.byte	0x00, 0xf0, 0x11, 0x00


	//----- nvinfo : EIATTR_KPARAM_INFO
	.align		4
.L_32:
        /*00c8*/ 	.byte	0x04, 0x17
        /*00ca*/ 	.short	(.L_34 - .L_33)
.L_33:
        /*00cc*/ 	.word	0x00000000
        /*00d0*/ 	.short	0x000d
        /*00d2*/ 	.short	0x0048
        /*00d4*/ 	.byte	0x00, 0xf0, 0x11, 0x00


	//----- nvinfo : EIATTR_KPARAM_INFO
	.align		4
.L_34:
        /*00d8*/ 	.byte	0x04, 0x17
        /*00da*/ 	.short	(.L_36 - .L_35)
.L_35:
        /*00dc*/ 	.word	0x00000000
        /*00e0*/ 	.short	0x000c
        /*00e2*/ 	.short	0x0044
        /*00e4*/ 	.byte	0x00, 0xf0, 0x11, 0x00


	//----- nvinfo : EIATTR_KPARAM_INFO
	.align		4
.L_36:
        /*00e8*/ 	.byte	0x04, 0x17
        /*00ea*/ 	.short	(.L_38 - .L_37)
.L_37:
        /*00ec*/ 	.word	0x00000000
        /*00f0*/ 	.short	0x000b
        /*00f2*/ 	.short	0x0040
        /*00f4*/ 	.byte	0x00, 0xf0, 0x11, 0x00


	//----- nvinfo : EIATTR_KPARAM_INFO
	.align		4
.L_38:
        /*00f8*/ 	.byte	0x04, 0x17
        /*00fa*/ 	.short	(.L_40 - .L_39)
.L_39:
        /*00fc*/ 	.word	0x00000000
        /*0100*/ 	.short	0x000a
        /*0102*/ 	.short	0x003c
        /*0104*/ 	.byte	0x00, 0xf0, 0x11, 0x00


	//----- nvinfo : EIATTR_KPARAM_INFO
	.align		4
.L_40:
        /*0108*/ 	.byte	0x04, 0x17
        /*010a*/ 	.short	(.L_42 - .L_41)
.L_41:
        /*010c*/ 	.word	0x00000000
        /*0110*/ 	.short	0x0009
        /*0112*/ 	.short	0x0038
        /*0114*/ 	.byte	0x00, 0xf0, 0x11, 0x00


	//----- nvinfo : EIATTR_KPARAM_INFO
	.align		4
.L_42:
        /*0118*/ 	.byte	0x04, 0x17
        /*011a*/ 	.short	(.L_44 - .L_43)
.L_43:
        /*011c*/ 	.word	0x00000000
        /*0120*/ 	.short	0x0008
        /*0122*/ 	.short	0x0034
        /*0124*/ 	.byte	0x00, 0xf0, 0x11, 0x00


	//----- nvinfo : EIATTR_KPARAM_INFO
	.align		4
.L_44:
        /*0128*/ 	.byte	0x04, 0x17
        /*012a*/ 	.short	(.L_46 - .L_45)
.L_45:
        /*012c*/ 	.word	0x00000000
        /*0130*/ 	.short	0x0007
        /*0132*/ 	.short	0x0030
        /*0134*/ 	.byte	0x00, 0xf0, 0x11, 0x00


	//----- nvinfo : EIATTR_KPARAM_INFO
	.align		4
.L_46:
        /*0138*/ 	.byte	0x04, 0x17
        /*013a*/ 	.short	(.L_48 - .L_47)
.L_47:
        /*013c*/ 	.word	0x00000000
        /*0140*/ 	.short	0x0006
        /*0142*/ 	.short	0x002c
        /*0144*/ 	.byte	0x00, 0xf0, 0x11, 0x00


	//----- nvinfo : EIATTR_KPARAM_INFO
	.align		4
.L_48:
        /*0148*/ 	.byte	0x04, 0x17
        /*014a*/ 	.short	(.L_50 - .L_49)
.L_49:
        /*014c*/ 	.word	0x00000000
        /*0150*/ 	.short	0x0005
        /*0152*/ 	.short	0x0028
        /*0154*/ 	.byte	0x00, 0xf0, 0x11, 0x00


	//----- nvinfo : EIATTR_KPARAM_INFO
	.align		4
.L_50:
        /*0158*/ 	.byte	0x04, 0x17
        /*015a*/ 	.short	(.L_52 - .L_51)
.L_51:
        /*015c*/ 	.word	0x00000000
        /*0160*/ 	.short	0x0004
        /*0162*/ 	.short	0x0020
        /*0164*/ 	.byte	0x00, 0xf4, 0x21, 0x00


	//----- nvinfo : EIATTR_KPARAM_INFO
	.align		4
.L_52:
        /*0168*/ 	.byte	0x04, 0x17
        /*016a*/ 	.short	(.L_54 - .L_53)
.L_53:
        /*016c*/ 	.word	0x00000000
        /*0170*/ 	.short	0x0003
        /*0172*/ 	.short	0x0018
        /*0174*/ 	.byte	0x00, 0xf4, 0x21, 0x00


	//----- nvinfo : EIATTR_KPARAM_INFO
	.align		4
.L_54:
        /*0178*/ 	.byte	0x04, 0x17
        /*017a*/ 	.short	(.L_56 - .L_55)
.L_55:
        /*017c*/ 	.word	0x00000000
        /*0180*/ 	.short	0x0002
        /*0182*/ 	.short	0x0010
        /*0184*/ 	.byte	0x00, 0xf4, 0x21, 0x00


	//----- nvinfo : EIATTR_KPARAM_INFO
	.align		4
.L_56:
        /*0188*/ 	.byte	0x04, 0x17
        /*018a*/ 	.short	(.L_58 - .L_57)
.L_57:
        /*018c*/ 	.word	0x00000000
        /*0190*/ 	.short	0x0001
        /*0192*/ 	.short	0x0008
        /*0194*/ 	.byte	0x00, 0xf4, 0x21, 0x00


	//----- nvinfo : EIATTR_KPARAM_INFO
	.align		4
.L_58:
        /*0198*/ 	.byte	0x04, 0x17
        /*019a*/ 	.short	(.L_60 - .L_59)
.L_59:
        /*019c*/ 	.word	0x00000000
        /*01a0*/ 	.short	0x0000
        /*01a2*/ 	.short	0x0000
        /*01a4*/ 	.byte	0x00, 0xf4, 0x21, 0x00


	//----- nvinfo : EIATTR_SPARSE_MMA_MASK
	.align		4
.L_60:
        /*01a8*/ 	.byte	0x03, 0x50
        /*01aa*/ 	.short	0x0000


	//----- nvinfo : EIATTR_MAXREG_COUNT
	.align		4
        /*01ac*/ 	.byte	0x03, 0x1b
        /*01ae*/ 	.short	0x00ff


	//----- nvinfo : EIATTR_NUM_BARRIERS
	.align		4
        /*01b0*/ 	.byte	0x02, 0x4c
        /*01b2*/ 	.byte	0x01
	.zero		1


	//----- nvinfo : EIATTR_COOP_GROUP_MASK_REGIDS
	.align		4
        /*01b4*/ 	.byte	0x04, 0x29
        /*01b6*/ 	.short	(.L_62 - .L_61)


	//   ....[0]....
.L_61:
        /*01b8*/ 	.word	0xffffffff


	//   ....[1]....
        /*01bc*/ 	.word	0xffffffff


	//   ....[2]....
        /*01c0*/ 	.word	0xffffffff


	//   ....[3]....
        /*01c4*/ 	.word	0xffffffff


	//   ....[4]....
        /*01c8*/ 	.word	0xffffffff


	//   ....[5]....
        /*01cc*/ 	.word	0xffffffff


	//   ....[6]....
        /*01d0*/ 	.word	0xffffffff


	//   ....[7]....
        /*01d4*/ 	.word	0xffffffff


	//----- nvinfo : EIATTR_COOP_GROUP_INSTR_OFFSETS
	.align		4
.L_62:
        /*01d8*/ 	.byte	0x04, 0x28
        /*01da*/ 	.short	(.L_64 - .L_63)


	//   ....[0]....
.L_63:
        /*01dc*/ 	.word	0x00000b70


	//   ....[1]....
        /*01e0*/ 	.word	0x00000bc0


	//   ....[2]....
        /*01e4*/ 	.word	0x00000d20


	//   ....[3]....
        /*01e8*/ 	.word	0x00000d40


	//   ....[4]....
        /*01ec*/ 	.word	0x00000d80


	//   ....[5]....
        /*01f0*/ 	.word	0x00000db0


	//   ....[6]....
        /*01f4*/ 	.word	0x00000f90


	//   ....[7]....
        /*01f8*/ 	.word	0x00001010


	//----- nvinfo : EIATTR_VRC_CTA_INIT_COUNT
	.align		4
.L_64:
        /*01fc*/ 	.byte	0x02, 0x4a
	.zero		1
	.zero		1


	//----- nvinfo : EIATTR_EXIT_INSTR_OFFSETS
	.align		4
        /*0200*/ 	.byte	0x04, 0x1c
        /*0202*/ 	.short	(.L_66 - .L_65)


	//   ....[0]....
.L_65:
        /*0204*/ 	.word	0x00001b30


	//   ....[1]....
        /*0208*/ 	.word	0x00001b60


	//----- nvinfo : EIATTR_REQNTID
	.align		4
.L_66:
        /*020c*/ 	.byte	0x04, 0x10
        /*020e*/ 	.short	(.L_68 - .L_67)
.L_67:
        /*0210*/ 	.word	0x00000100
        /*0214*/ 	.word	0x00000001
        /*0218*/ 	.word	0x00000001


	//----- nvinfo : EIATTR_CBANK_PARAM_SIZE
	.align		4
.L_68:
        /*021c*/ 	.byte	0x03, 0x19
        /*021e*/ 	.short	0x0088


	//----- nvinfo : EIATTR_PARAM_CBANK
	.align		4
        /*0220*/ 	.byte	0x04, 0x0a
        /*0222*/ 	.short	(.L_70 - .L_69)
	.align		4
.L_69:
        /*0224*/ 	.word	index@(.nv.constant0.attn_fwd)
        /*0228*/ 	.short	0x0380
        /*022a*/ 	.short	0x0088


	//----- nvinfo : EIATTR_SW_WAR
	.align		4
.L_70:
        /*022c*/ 	.byte	0x04, 0x36
        /*022e*/ 	.short	(.L_72 - .L_71)
.L_71:
        /*0230*/ 	.word	0x00000008
.L_72:


//--------------------- .nv.compat                --------------------------
	.section	.nv.compat,"",@"SHT_CUDA_COMPAT_INFO"
	.align	4
        /*0000*/ 	.byte	0x02, 0x02, 0x01, 0x00, 0x02, 0x05, 0x05, 0x00, 0x02, 0x03, 0x00, 0x00, 0x02, 0x06, 0x01, 0x00


//--------------------- .nv.callgraph             --------------------------
	.section	.nv.callgraph,"",@"SHT_CUDA_CALLGRAPH"
	.align	4
	.sectionentsize	8
	.align		4
        /*0000*/ 	.word	0x00000000
	.align		4
        /*0004*/ 	.word	0xffffffff
	.align		4
        /*0008*/ 	.word	0x00000000
	.align		4
        /*000c*/ 	.word	0xfffffffe
	.align		4
        /*0010*/ 	.word	0x00000000
	.align		4
        /*0014*/ 	.word	0xfffffffd
	.align		4
        /*0018*/ 	.word	0x00000000
	.align		4
        /*001c*/ 	.word	0xfffffffc


//--------------------- .nv.constant4             --------------------------
	.section	.nv.constant4,"a",@progbits
	.align	8
	.align		8
.nv.constant4:
        /*0000*/ 	.dword	_$_str


//--------------------- .text.attn_fwd            --------------------------
	.section	.text.attn_fwd,"ax",@progbits
	.align	128
        .global         attn_fwd
        .type           attn_fwd,@function
        .size           attn_fwd,(.L_x_3 - attn_fwd)
        .other          attn_fwd,@"STO_CUDA_ENTRY STV_DEFAULT"
attn_fwd:
.text.attn_fwd:
[----:B------:R-:W0:Y:S08]  /*0000*/  LDC R1, c[0x0][0x37c] ;  /* 0x0000df00ff017b82 */ /* 0x000e300000000800 */
[----:B------:R-:W1:Y:S01]  /*0010*/  S2UR UR8, SR_CTAID.X ;  /* 0x00000000000879c3 */ /* 0x000e620000002500 */
[----:B------:R-:W2:Y:S01]  /*0020*/  S2R R0, SR_TID.X ;  /* 0x0000000000007919 */ /* 0x000ea20000002100 */
[----:B------:R-:W3:Y:S01]  /*0030*/  LDCU.64 UR4, c[0x0][0x3b0] ;  /* 0x00007600ff0477ac */ /* 0x000ee20008000a00 */
[----:B------:R-:W4:Y:S05]  /*0040*/  LDCU.64 UR16, c[0x0][0x358] ;  /* 0x00006b00ff1077ac */ /* 0x000f2a0008000a00 */
[----:B------:R-:W3:Y:S08]  /*0050*/  S2UR UR10, SR_CTAID.Y ;  /* 0x00000000000a79c3 */ /* 0x000ef00000002600 */
[----:B------:R-:W5:Y:S01]  /*0060*/  LDC R8, c[0x0][0x3b8] ;  /* 0x0000ee00ff087b82 */ /* 0x000f620000000800 */
[----:B-1----:R-:W-:-:S07]  /*0070*/  USHF.L.U32 UR8, UR8, 0x5, URZ ;  /* 0x0000000508087899 */ /* 0x002fce00080006ff */
[----:B------:R-:W1:Y:S01]  /*0080*/  LDC.64 R6, c[0x0][0x380] ;  /* 0x0000e000ff067b82 */ /* 0x000e620000000a00 */
[----:B------:R-:W-:Y:S01]  /*0090*/  IMAD.U32 R33, RZ, RZ, UR8 ;  /* 0x00000008ff217e24 */ /* 0x000fe2000f8e00ff */
[----:B---3--:R-:W-:Y:S01]  /*00a0*/  UIMAD UR4, UR10, UR4, URZ ;  /* 0x000000040a0472a4 */ /* 0x008fe2000f8e02ff */
[----:B--2---:R-:W-:-:S03]  /*00b0*/  SHF.R.U32.HI R4, RZ, 0x5, R0 ;  /* 0x00000005ff047819 */ /* 0x004fc60000011600 */
[----:B------:R-:W-:Y:S01]  /*00c0*/  LOP3.LUT R33, R33, 0x1f, R0, 0xf8, !PT ;  /* 0x0000001f21217812 */ /* 0x000fe200078ef800 */
[----:B------:R-:W-:Y:S01]  /*00d0*/  USHF.L.U32 UR6, UR4, 0x1, URZ ;  /* 0x0000000104067899 */ /* 0x000fe200080006ff */
[----:B------:R-:W-:-:S03]  /*00e0*/  SGXT.U32 R4, R4, 0x3 ;  /* 0x000000030404781a */ /* 0x000fc60000000000 */
[----:B------:R-:W-:Y:S01]  /*00f0*/  IMAD R2, R33, UR5, RZ ;  /* 0x0000000521027c24 */ /* 0x000fe2000f8e02ff */
[----:B------:R-:W-:Y:S01]  /*0100*/  UIMAD.WIDE UR4, UR4, 0x2, URZ ;  /* 0x00000002040478a5 */ /* 0x000fe2000f8e02ff */
[----:B-----5:R-:W-:Y:S02]  /*0110*/  IMAD R5, R4, R8, RZ ;  /* 0x0000000804057224 */ /* 0x020fe400078e02ff */
[C---:B------:R-:W-:Y:S02]  /*0120*/  IMAD.SHL.U32 R3, R2.reuse, 0x2, RZ ;  /* 0x0000000202037824 */ /* 0x040fe400078e00ff */
[----:B------:R-:W-:-:S03]  /*0130*/  IMAD.HI R2, R2, 0x2, RZ ;  /* 0x0000000202027827 */ /* 0x000fc600078e02ff */
[----:B-1----:R-:W-:Y:S02]  /*0140*/  IADD3 R6, P0, P1, R3, UR6, R6 ;  /* 0x0000000603067c10 */ /* 0x002fe4000f91e006 */
[----:B------:R-:W-:Y:S02]  /*0150*/  LEA R3, R8, R5, 0x3 ;  /* 0x0000000508037211 */ /* 0x000fe400078e18ff */
[----:B------:R-:W-:Y:S02]  /*0160*/  IADD3.X R2, PT, PT, R2, UR5, R7, P0, P1 ;  /* 0x0000000502027c10 */ /* 0x000fe400087e2407 */
[-C--:B------:R-:W-:Y:S02]  /*0170*/  LEA R4, P0, R5, R6.reuse, 0x1 ;  /* 0x0000000605047211 */ /* 0x080fe400078008ff */
[----:B------:R-:W-:Y:S02]  /*0180*/  LEA R6, P1, R3, R6, 0x1 ;  /* 0x0000000603067211 */ /* 0x000fe400078208ff */
[----:B------:R-:W-:-:S02]  /*0190*/  LEA.HI.X.SX32 R5, R5, R2, 0x1, P0 ;  /* 0x0000000205057211 */ /* 0x000fc400000f0eff */
[----:B------:R-:W-:-:S04]  /*01a0*/  LEA.HI.X.SX32 R7, R3, R2, 0x1, P1 ;  /* 0x0000000203077211 */ /* 0x000fc800008f0eff */
[----:B----4-:R-:W2:Y:S04]  /*01b0*/  LDG.E.U16 R5, desc[UR16][R4.64] ;  /* 0x0000001004057981 */ /* 0x010ea8000c1e1500 */
[----:B------:R-:W3:Y:S01]  /*01c0*/  LDG.E.U16 R6, desc[UR16][R6.64] ;  /* 0x0000001006067981 */ /* 0x000ee2000c1e1500 */
[----:B------:R-:W1:Y:S01]  /*01d0*/  S2UR UR9, SR_CgaCtaId ;  /* 0x00000000000979c3 */ /* 0x000e620000008800 */
[----:B------:R-:W-:Y:S01]  /*01e0*/  UIADD3 UR11, UPT, UPT, UR8, 0x20, URZ ;  /* 0x00000020080b7890 */ /* 0x000fe2000fffe0ff */
[C---:B------:R-:W-:Y:S01]  /*01f0*/  LOP3.LUT R3, R0.reuse, 0xc0, RZ, 0xc0, !PT ;  /* 0x000000c000037812 */ /* 0x040fe200078ec0ff */
[----:B------:R-:W-:Y:S01]  /*0200*/  UMOV UR4, 0x400 ;  /* 0x0000040000047882 */ /* 0x000fe20000000000 */
[C---:B------:R-:W-:Y:S01]  /*0210*/  IMAD.SHL.U32 R2, R0.reuse, 0x2, RZ ;  /* 0x0000000200027824 */ /* 0x040fe200078e00ff */
[----:B------:R-:W-:Y:S01]  /*0220*/  UISETP.GE.AND UP0, UPT, UR11, 0x1, UPT ;  /* 0x000000010b00788c */ /* 0x000fe2000bf06270 */
[----:B------:R-:W-:Y:S01]  /*0230*/  SHF.R.U32.HI R3, RZ, 0x2, R3 ;  /* 0x00000002ff037819 */ /* 0x000fe20000011603 */
[----:B------:R-:W-:Y:S01]  /*0240*/  IMAD.MOV.U32 R21, RZ, RZ, -0x800000 ;  /* 0xff800000ff157424 */ /* 0x000fe200078e00ff */
[----:B------:R-:W-:Y:S01]  /*0250*/  LOP3.LUT R32, R0, 0x3, RZ, 0xc0, !PT ;  /* 0x0000000300207812 */ /* 0x000fe200078ec0ff */
[----:B------:R-:W-:Y:S01]  /*0260*/  IMAD.MOV.U32 R30, RZ, RZ, 0x3f800000 ;  /* 0x3f800000ff1e7424 */ /* 0x000fe200078e00ff */
[----:B------:R-:W-:Y:S01]  /*0270*/  LOP3.LUT R3, R3, 0x1fe, R2, 0x78, !PT ;  /* 0x000001fe03037812 */ /* 0x000fe200078e7802 */
[----:B------:R-:W-:Y:S01]  /*0280*/  IMAD.MOV.U32 R22, RZ, RZ, -0x800000 ;  /* 0xff800000ff167424 */ /* 0x000fe200078e00ff */
[----:B------:R-:W-:-:S02]  /*0290*/  MOV R31, 0x3f800000 ;  /* 0x3f800000001f7802 */ /* 0x000fc40000000f00 */
[----:B------:R-:W-:Y:S02]  /*02a0*/  CS2R R8, SRZ ;  /* 0x0000000000087805 */ /* 0x000fe4000001ff00 */
[----:B------:R-:W-:Y:S02]  /*02b0*/  CS2R R10, SRZ ;  /* 0x00000000000a7805 */ /* 0x000fe4000001ff00 */
[----:B------:R-:W-:Y:S01]  /*02c0*/  SHF.L.U32 R12, R0, 0x3, RZ ;  /* 0x00000003000c7819 */ /* 0x000fe200000006ff */
[----:B------:R-:W-:Y:S01]  /*02d0*/  IMAD.SHL.U32 R13, R32, 0x20, RZ ;  /* 0x00000020200d7824 */ /* 0x000fe200078e00ff */
[----:B-1----:R-:W-:-:S09]  /*02e0*/  ULEA UR9, UR9, UR4, 0x18 ;  /* 0x0000000409097291 */ /* 0x002fd2000f8ec0ff */
[----:B--2---:R1:W-:Y:S04]  /*02f0*/  STS.U16 [R3+UR9], R5 ;  /* 0x0000000503007988 */ /* 0x0043e80008000409 */
[----:B---3--:R2:W-:Y:S01]  /*0300*/  STS.U16 [R3+UR9+0x200], R6 ;  /* 0x0002000603007988 */ /* 0x0085e20008000409 */
[----:B-1----:R-:W-:Y:S02]  /*0310*/  CS2R R4, SRZ ;  /* 0x0000000000047805 */ /* 0x002fe4000001ff00 */
[----:B--2---:R-:W-:Y:S02]  /*0320*/  CS2R R6, SRZ ;  /* 0x0000000000067805 */ /* 0x004fe4000001ff00 */
[----:B------:R-:W-:Y:S01]  /*0330*/  LOP3.LUT R3, R0, 0x20, RZ, 0xc0, !PT ;  /* 0x0000002000037812 */ /* 0x000fe200078ec0ff */
[----:B0-----:R-:W-:Y:S06]  /*0340*/  BRA.U !UP0, `(.L_x_0) ;  /* 0x0000000d084c7547 */ /* 0x001fec000b800000 */
[----:B------:R-:W0:Y:S01]  /*0350*/  LDCU.64 UR12, c[0x0][0x3c0] ;  /* 0x00007800ff0c77ac */ /* 0x000e220008000a00 */
[----:B------:R-:W-:Y:S01]  /*0360*/  SHF.R.U32.HI R4, RZ, 0x1, R3 ;  /* 0x00000001ff047819 */ /* 0x000fe20000011603 */
[----:B------:R-:W-:Y:S01]  /*0370*/  VIADD R13, R13, UR9 ;  /* 0x000000090d0d7c36 */ /* 0x000fe20008000000 */
[C---:B------:R-:W-:Y:S01]  /*0380*/  SHF.L.U32 R3, R0.reuse, 0x6, RZ ;  /* 0x0000000600037819 */ /* 0x040fe200000006ff */
[----:B------:R-:W1:Y:S01]  /*0390*/  LDCU.64 UR14, c[0x0][0x3d0] ;  /* 0x00007a00ff0e77ac */ /* 0x000e620008000a00 */
[C---:B------:R-:W-:Y:S01]  /*03a0*/  LOP3.LUT R29, R0.reuse, 0x1c, RZ, 0xc0, !PT ;  /* 0x0000001c001d7812 */ /* 0x040fe200078ec0ff */
[----:B------:R-:W-:Y:S01]  /*03b0*/  IMAD.MOV.U32 R34, RZ, RZ, -0x800000 ;  /* 0xff800000ff227424 */ /* 0x000fe200078e00ff */
[----:B------:R-:W-:Y:S01]  /*03c0*/  LOP3.LUT R3, R3, 0x1c0, RZ, 0xc0, !PT ;  /* 0x000001c003037812 */ /* 0x000fe200078ec0ff */
[----:B------:R-:W2:Y:S01]  /*03d0*/  LDCU UR18, c[0x0][0x3c8] ;  /* 0x00007900ff1277ac */ /* 0x000ea20008000800 */
[--C-:B------:R-:W-:Y:S01]  /*03e0*/  SHF.R.S32.HI R6, RZ, 0x6, R0.reuse ;  /* 0x00000006ff067819 */ /* 0x100fe20000011400 */
[----:B------:R-:W-:Y:S01]  /*03f0*/  IMAD.MOV.U32 R35, RZ, RZ, -0x800000 ;  /* 0xff800000ff237424 */ /* 0x000fe200078e00ff */
[----:B------:R-:W-:Y:S01]  /*0400*/  SHF.R.S32.HI R8, RZ, 0x2, R0 ;  /* 0x00000002ff087819 */ /* 0x000fe20000011400 */
[----:B------:R-:W-:Y:S01]  /*0410*/  VIADD R7, R3, UR9 ;  /* 0x0000000903077c36 */ /* 0x000fe20008000000 */
[----:B------:R-:W-:Y:S01]  /*0420*/  LEA.HI R29, R29, R4, RZ, 0x1e ;  /* 0x000000041d1d7211 */ /* 0x000fe200078ff0ff */
[----:B------:R-:W3:Y:S01]  /*0430*/  LDCU.64 UR20, c[0x0][0x388] ;  /* 0x00007100ff1477ac */ /* 0x000ee20008000a00 */
[----:B------:R-:W-:-:S02]  /*0440*/  LOP3.LUT R4, R0, 0x10, RZ, 0xc0, !PT ;  /* 0x0000001000047812 */ /* 0x000fc400078ec0ff */
[----:B------:R-:W-:Y:S02]  /*0450*/  CS2R R10, SRZ ;  /* 0x00000000000a7805 */ /* 0x000fe4000001ff00 */
[----:B------:R-:W-:Y:S01]  /*0460*/  SGXT R3, R6, 0x1 ;  /* 0x000000010603781a */ /* 0x000fe20000000200 */
[----:B------:R-:W4:Y:S01]  /*0470*/  LDCU.64 UR22, c[0x0][0x390] ;  /* 0x00007200ff1677ac */ /* 0x000f220008000a00 */
[----:B------:R-:W-:Y:S01]  /*0480*/  LOP3.LUT R5, R2, 0x10, RZ, 0xc0, !PT ;  /* 0x0000001002057812 */ /* 0x000fe200078ec0ff */
[----:B------:R-:W-:Y:S01]  /*0490*/  IMAD R25, R4, 0x10, R13 ;  /* 0x0000001004197824 */ /* 0x000fe200078e020d */
[----:B------:R-:W-:Y:S01]  /*04a0*/  SGXT R6, R8, 0x1 ;  /* 0x000000010806781a */ /* 0x000fe20000000200 */
[----:B0-----:R-:W-:Y:S01]  /*04b0*/  UIMAD UR4, UR10, UR12, URZ ;  /* 0x0000000c0a0472a4 */ /* 0x001fe2000f8e02ff */
[----:B------:R-:W-:Y:S01]  /*04c0*/  LEA R26, R4, R7, 0x5 ;  /* 0x00000007041a7211 */ /* 0x000fe200078e28ff */
[----:B-1----:R-:W-:Y:S01]  /*04d0*/  UIMAD UR6, UR10, UR14, URZ ;  /* 0x0000000e0a0672a4 */ /* 0x002fe2000f8e02ff */
[----:B------:R-:W-:Y:S01]  /*04e0*/  LOP3.LUT R27, R3, 0x90, RZ, 0xc0, !PT ;  /* 0x00000090031b7812 */ /* 0x000fe200078ec0ff */
[----:B------:R-:W0:Y:S01]  /*04f0*/  LDCU UR12, c[0x0][0x3d8] ;  /* 0x00007b00ff0c77ac */ /* 0x000e220008000800 */
[----:B------:R-:W-:Y:S01]  /*0500*/  LOP3.LUT R5, R5, 0x20, R0, 0xf8, !PT ;  /* 0x0000002005057812 */ /* 0x000fe200078ef800 */
[----:B------:R-:W-:Y:S01]  /*0510*/  VIADD R29, R29, UR8 ;  /* 0x000000081d1d7c36 */ /* 0x000fe20008000000 */
[----:B------:R-:W-:Y:S01]  /*0520*/  LOP3.LUT R7, R6, 0x90, RZ, 0xc0, !PT ;  /* 0x0000009006077812 */ /* 0x000fe200078ec0ff */
[----:B------:R-:W-:Y:S01]  /*0530*/  USHF.L.U32 UR5, UR4, 0x1, URZ ;  /* 0x0000000104057899 */ /* 0x000fe200080006ff */
[----:B------:R-:W-:Y:S01]  /*0540*/  LOP3.LUT R3, R0, 0xf, RZ, 0xc0, !PT ;  /* 0x0000000f00037812 */ /* 0x000fe200078ec0ff */
[----:B------:R-:W-:Y:S01]  /*0550*/  USHF.L.U32 UR7, UR6, 0x1, URZ ;  /* 0x0000000106077899 */ /* 0x000fe200080006ff */
[----:B------:R-:W-:Y:S01]  /*0560*/  LOP3.LUT R5, R5, 0x30, R12, 0x78, !PT ;  /* 0x0000003005057812 */ /* 0x000fe200078e780c */
[----:B------:R-:W-:Y:S01]  /*0570*/  VIADD R28, R29, 0x8 ;  /* 0x000000081d1c7836 */ /* 0x000fe20000000000 */
[----:B------:R-:W-:-:S02]  /*0580*/  LOP3.LUT R27, R27, 0x17e, R2, 0x78, !PT ;  /* 0x0000017e1b1b7812 */ /* 0x000fc400078e7802 */
[----:B------:R-:W-:Y:S01]  /*0590*/  LOP3.LUT R6, R7, 0x10, R2, 0x78, !PT ;  /* 0x0000001007067812 */ /* 0x000fe200078e7802 */
[----:B--2---:R-:W-:Y:S01]  /*05a0*/  IMAD R2, R3, UR18, RZ ;  /* 0x0000001203027c24 */ /* 0x004fe2000f8e02ff */
[----:B------:R-:W-:Y:S01]  /*05b0*/  SHF.R.U32.HI R9, RZ, 0x4, R0 ;  /* 0x00000004ff097819 */ /* 0x000fe20000011600 */
[----:B------:R-:W-:Y:S01]  /*05c0*/  IMAD.IADD R26, R5, 0x1, R26 ;  /* 0x00000001051a7824 */ /* 0x000fe200078e021a */
[----:B------:R-:W-:Y:S01]  /*05d0*/  MOV R5, UR5 ;  /* 0x0000000500057c02 */ /* 0x000fe20008000f00 */
[----:B------:R-:W-:Y:S01]  /*05e0*/  IMAD R3, R3, UR15, RZ ;  /* 0x0000000f03037c24 */ /* 0x000fe2000f8e02ff */
[----:B------:R-:W-:Y:S01]  /*05f0*/  UIMAD.WIDE UR4, UR4, 0x2, URZ ;  /* 0x00000002040478a5 */ /* 0x000fe2000f8e02ff */
[----:B------:R-:W-:Y:S01]  /*0600*/  IMAD.SHL.U32 R0, R2, 0x2, RZ ;  /* 0x0000000202007824 */ /* 0x000fe200078e00ff */
[----:B------:R-:W-:Y:S01]  /*0610*/  MOV R31, 0x3f800000 ;  /* 0x3f800000001f7802 */ /* 0x000fe20000000f00 */
[----:B------:R-:W-:Y:S01]  /*0620*/  IMAD.SHL.U32 R4, R3, 0x2, RZ ;  /* 0x0000000203047824 */ /* 0x000fe200078e00ff */
[----:B------:R-:W-:Y:S01]  /*0630*/  MOV R30, 0x3f800000 ;  /* 0x3f800000001e7802 */ /* 0x000fe20000000f00 */
[----:B------:R-:W-:Y:S01]  /*0640*/  IMAD.U32 R7, RZ, RZ, UR7 ;  /* 0x00000007ff077e24 */ /* 0x000fe2000f8e00ff */
[----:B---3--:R-:W-:Y:S01]  /*0650*/  IADD3 R8, P0, P1, R0, UR20, R5 ;  /* 0x0000001400087c10 */ /* 0x008fe2000f91e005 */
[----:B------:R-:W-:Y:S01]  /*0660*/  UIMAD.WIDE UR6, UR6, 0x2, URZ ;  /* 0x00000002060678a5 */ /* 0x000fe2000f8e02ff */
[----:B------:R-:W-:Y:S01]  /*0670*/  SGXT.U32 R0, R9, 0x4 ;  /* 0x000000040900781a */ /* 0x000fe20000000000 */
[----:B------:R-:W-:Y:S01]  /*0680*/  IMAD.HI R2, R2, 0x2, RZ ;  /* 0x0000000202027827 */ /* 0x000fe200078e02ff */
[----:B----4-:R-:W-:Y:S01]  /*0690*/  IADD3 R24, P2, P3, R4, UR22, R7 ;  /* 0x0000001604187c10 */ /* 0x010fe2000fb5e007 */
[----:B------:R-:W-:Y:S01]  /*06a0*/  UMOV UR4, URZ ;  /* 0x000000ff00047c82 */ /* 0x000fe20008000000 */
[----:B------:R-:W-:Y:S01]  /*06b0*/  MOV R7, UR5 ;  /* 0x0000000500077c02 */ /* 0x000fe20008000f00 */
[----:B------:R-:W-:Y:S01]  /*06c0*/  IMAD.HI R4, R3, 0x2, RZ ;  /* 0x0000000203047827 */ /* 0x000fe200078e02ff */
[----:B------:R-:W-:Y:S01]  /*06d0*/  UMOV UR6, URZ ;  /* 0x000000ff00067c82 */ /* 0x000fe20008000000 */
[----:B------:R-:W-:Y:S01]  /*06e0*/  UMOV UR5, URZ ;  /* 0x000000ff00057c82 */ /* 0x000fe20008000000 */
[----:B------:R-:W-:Y:S01]  /*06f0*/  IADD3.X R2, PT, PT, R2, UR21, R7, P0, P1 ;  /* 0x0000001502027c10 */ /* 0x000fe200087e2407 */
[----:B------:R-:W-:-:S02]  /*0700*/  IMAD R3, R0, UR13, RZ ;  /* 0x0000000d00037c24 */ /* 0x000fc4000f8e02ff */
[----:B------:R-:W-:Y:S01]  /*0710*/  IMAD.U32 R9, RZ, RZ, UR7 ;  /* 0x00000007ff097e24 */ /* 0x000fe2000f8e00ff */
[----:B------:R-:W-:Y:S01]  /*0720*/  UMOV UR7, URZ ;  /* 0x000000ff00077c82 */ /* 0x000fe20008000000 */
[----:B0-----:R-:W-:Y:S01]  /*0730*/  IMAD R5, R0, UR12, RZ ;  /* 0x0000000c00057c24 */ /* 0x001fe2000f8e02ff */
[----:B------:R-:W-:Y:S01]  /*0740*/  LEA R0, P0, R3, R8, 0x1 ;  /* 0x0000000803007211 */ /* 0x000fe200078008ff */
[----:B------:R-:W-:Y:S01]  /*0750*/  IMAD.IADD R25, R6, 0x1, R25 ;  /* 0x0000000106197824 */ /* 0x000fe200078e0219 */
[----:B------:R-:W-:Y:S02]  /*0760*/  IADD3.X R4, PT, PT, R4, UR23, R9, P2, P3 ;  /* 0x0000001704047c10 */ /* 0x000fe400097e6409 */
[----:B------:R-:W-:Y:S02]  /*0770*/  CS2R R8, SRZ ;  /* 0x0000000000087805 */ /* 0x000fe4000001ff00 */
[----:B------:R-:W-:Y:S02]  /*0780*/  LEA R24, P1, R5, R24, 0x1 ;  /* 0x0000001805187211 */ /* 0x000fe400078208ff */
[----:B------:R-:W-:-:S02]  /*0790*/  CS2R R6, SRZ ;  /* 0x0000000000067805 */ /* 0x000fc4000001ff00 */
[----:B------:R-:W-:Y:S01]  /*07a0*/  LEA.HI.X.SX32 R2, R3, R2, 0x1, P0 ;  /* 0x0000000203027211 */ /* 0x000fe200000f0eff */
[----:B------:R-:W0:Y:S01]  /*07b0*/  LDCU UR12, c[0x0][0x3a8] ;  /* 0x00007500ff0c77ac */ /* 0x000e220008000800 */
[----:B------:R-:W-:Y:S02]  /*07c0*/  LEA.HI.X.SX32 R3, R5, R4, 0x1, P1 ;  /* 0x0000000405037211 */ /* 0x000fe400008f0eff */
[----:B------:R-:W-:-:S07]  /*07d0*/  CS2R R4, SRZ ;  /* 0x0000000000047805 */ /* 0x000fce000001ff00 */
.L_x_1:
[----:B------:R-:W-:Y:S01]  /*07e0*/  MOV R21, UR4 ;  /* 0x0000000400157c02 */ /* 0x000fe20008000f00 */
[----:B------:R-:W-:-:S03]  /*07f0*/  IMAD.U32 R13, RZ, RZ, UR4 ;  /* 0x00000004ff0d7e24 */ /* 0x000fc6000f8e00ff */
[----:B------:R-:W-:-:S04]  /*0800*/  LEA R20, P0, R21, R0, 0x1 ;  /* 0x0000000015147211 */ /* 0x000fc800078008ff */
[----:B------:R-:W-:-:S05]  /*0810*/  LEA.HI.X.SX32 R21, R13, R2, 0x1, P0 ;  /* 0x000000020d157211 */ /* 0x000fca00000f0eff */
[----:B------:R-:W2:Y:S01]  /*0820*/  LDG.E.U16 R20, desc[UR16][R20.64] ;  /* 0x0000001014147981 */ /* 0x000ea2000c1e1500 */
[----:B------:R-:W-:Y:S01]  /*0830*/  IMAD.U32 R37, RZ, RZ, UR5 ;  /* 0x00000005ff257e24 */ /* 0x000fe2000f8e00ff */
[----:B------:R-:W-:Y:S01]  /*0840*/  MOV R12, UR5 ;  /* 0x00000005000c7c02 */ /* 0x000fe20008000f00 */
[----:B------:R-:W-:Y:S03]  /*0850*/  BAR.SYNC.DEFER_BLOCKING 0x0 ;  /* 0x0000000000007b1d */ /* 0x000fe60000010000 */
[----:B------:R-:W-:-:S04]  /*0860*/  LEA R36, P0, R37, R24, 0x1 ;  /* 0x0000001825247211 */ /* 0x000fc800078008ff */
[----:B------:R-:W-:Y:S01]  /*0870*/  LEA.HI.X.SX32 R37, R12, R3, 0x1, P0 ;  /* 0x000000030c257211 */ /* 0x000fe200000f0eff */
[----:B--2---:R-:W-:Y:S01]  /*0880*/  STS.U16 [R27+UR9+0x400], R20 ;  /* 0x000400141b007988 */ /* 0x004fe20008000409 */
[----:B------:R-:W-:Y:S06]  /*0890*/  BAR.SYNC.DEFER_BLOCKING 0x0 ;  /* 0x0000000000007b1d */ /* 0x000fec0000010000 */
[----:B------:R-:W2:Y:S01]  /*08a0*/  LDG.E.U16 R36, desc[UR16][R36.64] ;  /* 0x0000001024247981 */ /* 0x000ea2000c1e1500 */
[----:B------:R-:W-:Y:S02]  /*08b0*/  ULEA UR5, UR15, UR5, 0x4 ;  /* 0x000000050f057291 */ /* 0x000fe4000f8e20ff */
[----:B------:R-:W-:Y:S01]  /*08c0*/  ULEA UR4, UR13, UR4, 0x4 ;  /* 0x000000040d047291 */ /* 0x000fe2000f8e20ff */
[----:B------:R-:W-:Y:S04]  /*08d0*/  LDSM.16.MT88.4 R12, [R26] ;  /* 0x000000001a0c783b */ /* 0x000fe80000004200 */
[----:B------:R-:W1:Y:S01]  /*08e0*/  LDSM.16.M88.4 R16, [R25+0x400] ;  /* 0x000400001910783b */ /* 0x000e620000000200 */
[----:B------:R-:W-:Y:S01]  /*08f0*/  BAR.SYNC.DEFER_BLOCKING 0x0 ;  /* 0x0000000000007b1d */ /* 0x000fe20000010000 */
[----:B-1----:R-:W-:Y:S01]  /*0900*/  HMMA.16816.F32 R20, R12, R16, RZ ;  /* 0x000000100c14723c */ /* 0x002fe200000018ff */
[----:B------:R-:W-:Y:S01]  /*0910*/  LEA R17, P1, R32, UR6, 0x1 ;  /* 0x0000000620117c11 */ /* 0x000fe2000f8208ff */
[----:B------:R-:W-:-:S03]  /*0920*/  UIADD3 UR6, UP0, UPT, UR6, 0x10, URZ ;  /* 0x0000001006067890 */ /* 0x000fc6000ff1e0ff */
[C---:B------:R-:W-:Y:S02]  /*0930*/  IADD3 R16, P2, PT, R17.reuse, 0x8, RZ ;  /* 0x0000000811107810 */ /* 0x040fe40007f5e0ff */
[CC--:B------:R-:W-:Y:S01]  /*0940*/  ISETP.GE.U32.AND P3, PT, R17.reuse, R29.reuse, PT ;  /* 0x0000001d1100720c */ /* 0x0c0fe20003f66070 */
[----:B------:R-:W-:Y:S01]  /*0950*/  HMMA.16816.F32 R12, R12, R18, RZ ;  /* 0x000000120c0c723c */ /* 0x000fe200000018ff */
[----:B------:R-:W-:Y:S01]  /*0960*/  IMAD.X R18, RZ, RZ, UR7, P1 ;  /* 0x00000007ff127e24 */ /* 0x000fe200088e06ff */
[-C--:B------:R-:W-:Y:S01]  /*0970*/  ISETP.GT.U32.AND P0, PT, R16, R29.reuse, PT ;  /* 0x0000001d1000720c */ /* 0x080fe20003f04070 */
[----:B------:R-:W-:Y:S01]  /*0980*/  UIADD3.X UR7, UPT, UPT, URZ, UR7, URZ, UP0, !UPT ;  /* 0x00000007ff077290 */ /* 0x000fe200087fe4ff */
[CC--:B------:R-:W-:Y:S01]  /*0990*/  ISETP.GT.U32.AND P4, PT, R17.reuse, R28.reuse, PT ;  /* 0x0000001c1100720c */ /* 0x0c0fe20003f84070 */
[----:B------:R-:W-:Y:S01]  /*09a0*/  IMAD.X R16, RZ, RZ, R18, P2 ;  /* 0x000000ffff107224 */ /* 0x000fe200010e0612 */
[C---:B------:R-:W-:Y:S01]  /*09b0*/  ISETP.GT.U32.AND P2, PT, R17.reuse, R29, PT ;  /* 0x0000001d1100720c */ /* 0x040fe20003f44070 */
[----:B------:R-:W-:Y:S01]  /*09c0*/  UISETP.GE.U32.AND UP0, UPT, UR6, UR11, UPT ;  /* 0x0000000b0600728c */ /* 0x000fe2000bf06070 */
[----:B------:R-:W-:-:S02]  /*09d0*/  ISETP.GE.U32.AND P1, PT, R17, R28, PT ;  /* 0x0000001c1100720c */ /* 0x000fc40003f26070 */
[----:B------:R-:W-:Y:S01]  /*09e0*/  ISETP.GT.U32.AND.EX P0, PT, R16, RZ, PT, P0 ;  /* 0x000000ff1000720c */ /* 0x000fe20003f04100 */
[----:B0-----:R-:W-:Y:S01]  /*09f0*/  FMUL R20, R20, UR12 ;  /* 0x0000000c14147c20 */ /* 0x001fe20008400000 */
[----:B------:R-:W-:Y:S01]  /*0a00*/  IADD3 R16, P5, PT, R17, 0x9, RZ ;  /* 0x0000000911107810 */ /* 0x000fe20007fbe0ff */
[----:B------:R-:W-:Y:S01]  /*0a10*/  FMUL R17, R23, UR12 ;  /* 0x0000000c17117c20 */ /* 0x000fe20008400000 */
[C---:B------:R-:W-:Y:S01]  /*0a20*/  ISETP.GT.U32.AND.EX P2, PT, R18.reuse, RZ, PT, P2 ;  /* 0x000000ff1200720c */ /* 0x040fe20003f44120 */
[----:B------:R-:W-:Y:S01]  /*0a30*/  UISETP.GE.U32.AND.EX UP0, UPT, UR7, URZ, UPT, UP0 ;  /* 0x000000ff0700728c */ /* 0x000fe2000bf06100 */
[C---:B------:R-:W-:Y:S02]  /*0a40*/  ISETP.GE.U32.AND.EX P3, PT, R18.reuse, RZ, PT, P3 ;  /* 0x000000ff1200720c */ /* 0x040fe40003f66130 */
[----:B------:R-:W-:Y:S01]  /*0a50*/  ISETP.GT.U32.AND.EX P4, PT, R18, RZ, PT, P4 ;  /* 0x000000ff1200720c */ /* 0x000fe20003f84140 */
[----:B------:R-:W-:Y:S01]  /*0a60*/  FMUL R19, R14, UR12 ;  /* 0x0000000c0e137c20 */ /* 0x000fe20008400000 */
[----:B------:R-:W-:Y:S01]  /*0a70*/  ISETP.GE.U32.AND.EX P1, PT, R18, RZ, PT, P1 ;  /* 0x000000ff1200720c */ /* 0x000fe20003f26110 */
[----:B------:R-:W-:Y:S01]  /*0a80*/  FMUL R14, R22, UR12 ;  /* 0x0000000c160e7c20 */ /* 0x000fe20008400000 */
[----:B------:R-:W-:Y:S01]  /*0a90*/  IADD3.X R18, PT, PT, RZ, R18, RZ, P5, !PT ;  /* 0x00000012ff127210 */ /* 0x000fe20002ffe4ff */
[----:B------:R-:W-:Y:S01]  /*0aa0*/  FMUL R22, R15, UR12 ;  /* 0x0000000c0f167c20 */ /* 0x000fe20008400000 */
[----:B------:R-:W-:Y:S01]  /*0ab0*/  ISETP.GT.U32.AND P5, PT, R16, R28, PT ;  /* 0x0000001c1000720c */ /* 0x000fe20003fa4070 */
[----:B------:R-:W-:Y:S01]  /*0ac0*/  FMUL R12, R12, UR12 ;  /* 0x0000000c0c0c7c20 */ /* 0x000fe20008400000 */
[----:B------:R-:W-:-:S02]  /*0ad0*/  FSEL R15, R19, -INF , !P2 ;  /* 0xff800000130f7808 */ /* 0x000fc40005000000 */
[----:B------:R-:W-:Y:S02]  /*0ae0*/  ISETP.GT.U32.AND.EX P5, PT, R18, RZ, PT, P5 ;  /* 0x000000ff1200720c */ /* 0x000fe40003fa4150 */
[----:B------:R-:W-:Y:S02]  /*0af0*/  FSEL R14, R14, -INF , !P4 ;  /* 0xff8000000e0e7808 */ /* 0x000fe40006000000 */
[----:B------:R-:W-:Y:S02]  /*0b00*/  FSEL R17, R17, -INF , !P1 ;  /* 0xff80000011117808 */ /* 0x000fe40004800000 */
[----:B------:R-:W-:Y:S02]  /*0b10*/  FSEL R19, R22, -INF , !P5 ;  /* 0xff80000016137808 */ /* 0x000fe40006800000 */
[----:B------:R-:W-:Y:S02]  /*0b20*/  FMNMX3 R22, R14, R17, R15, !PT ;  /* 0x000000110e167276 */ /* 0x000fe4000780000f */
[----:B------:R-:W-:-:S02]  /*0b30*/  ISETP.GT.U32.AND P1, PT, R16, R29, PT ;  /* 0x0000001d1000720c */ /* 0x000fc40003f24070 */
[----:B------:R-:W-:Y:S02]  /*0b40*/  FMNMX R23, R19, R22, !PT ;  /* 0x0000001613177209 */ /* 0x000fe40007800000 */
[----:B------:R-:W-:Y:S02]  /*0b50*/  ISETP.GT.U32.AND.EX P1, PT, R18, RZ, PT, P1 ;  /* 0x000000ff1200720c */ /* 0x000fe40003f24110 */
[----:B------:R-:W-:Y:S01]  /*0b60*/  FSEL R12, R12, -INF , !P0 ;  /* 0xff8000000c0c7808 */ /* 0x000fe20004000000 */
[----:B------:R-:W0:Y:S04]  /*0b70*/  SHFL.BFLY PT, R16, R23, 0x2, 0x1f ;  /* 0x0c401f0017107f89 */ /* 0x000e2800000e0000 */
[----:B--2---:R0:W-:Y:S02]  /*0b80*/  STS.U16 [R27+UR9+0x400], R36 ;  /* 0x000400241b007988 */ /* 0x0041e40008000409 */
[----:B0-----:R-:W-:Y:S01]  /*0b90*/  FMNMX R36, R23, R16, !PT ;  /* 0x0000001017247209 */ /* 0x001fe20007800000 */
[----:B------:R-:W-:Y:S01]  /*0ba0*/  FMUL R23, R21, UR12 ;  /* 0x0000000c15177c20 */ /* 0x000fe20008400000 */
[----:B------:R-:W-:-:S03]  /*0bb0*/  FMUL R21, R13, UR12 ;  /* 0x0000000c0d157c20 */ /* 0x000fc60008400000 */
[----:B------:R-:W0:Y:S01]  /*0bc0*/  SHFL.BFLY PT, R22, R36, 0x1, 0x1f ;  /* 0x0c201f0024167f89 */ /* 0x000e2200000e0000 */
[----:B------:R-:W-:Y:S02]  /*0bd0*/  FSEL R13, R23, -INF , !P3 ;  /* 0xff800000170d7808 */ /* 0x000fe40005800000 */
[----:B------:R-:W-:Y:S02]  /*0be0*/  FSEL R23, R21, -INF , !P1 ;  /* 0xff80000015177808 */ /* 0x000fe40004800000 */
[----:B0-----:R-:W-:-:S05]  /*0bf0*/  FMNMX3 R22, R36, R22, R35, !PT ;  /* 0x0000001624167276 */ /* 0x001fca0007800023 */
[--C-:B------:R-:W-:Y:S01]  /*0c00*/  FADD R14, R14, -R22.reuse ;  /* 0x800000160e0e7221 */ /* 0x100fe20000000000 */
[--C-:B------:R-:W-:Y:S01]  /*0c10*/  FADD R17, R17, -R22.reuse ;  /* 0x8000001611117221 */ /* 0x100fe20000000000 */
[--C-:B------:R-:W-:Y:S01]  /*0c20*/  FADD R15, R15, -R22.reuse ;  /* 0x800000160f0f7221 */ /* 0x100fe20000000000 */
[----:B------:R-:W-:Y:S01]  /*0c30*/  FADD R19, R19, -R22 ;  /* 0x8000001613137221 */ /* 0x000fe20000000000 */
[----:B------:R-:W-:Y:S01]  /*0c40*/  FMUL R16, R14, 1.4426950216293334961 ;  /* 0x3fb8aa3b0e107820 */ /* 0x000fe20000400000 */
[----:B------:R-:W-:Y:S01]  /*0c50*/  FMUL R17, R17, 1.4426950216293334961 ;  /* 0x3fb8aa3b11117820 */ /* 0x000fe20000400000 */
[----:B------:R-:W-:Y:S01]  /*0c60*/  FMUL R14, R15, 1.4426950216293334961 ;  /* 0x3fb8aa3b0f0e7820 */ /* 0x000fe20000400000 */
[----:B------:R-:W-:-:S03]  /*0c70*/  FMUL R19, R19, 1.4426950216293334961 ;  /* 0x3fb8aa3b13137820 */ /* 0x000fc60000400000 */
[----:B------:R-:W-:Y:S08]  /*0c80*/  MUFU.EX2 R16, R16 ;  /* 0x0000001000107308 */ /* 0x000ff00000000800 */
[----:B------:R-:W0:Y:S08]  /*0c90*/  MUFU.EX2 R17, R17 ;  /* 0x0000001100117308 */ /* 0x000e300000000800 */
[----:B------:R-:W1:Y:S08]  /*0ca0*/  MUFU.EX2 R14, R14 ;  /* 0x0000000e000e7308 */ /* 0x000e700000000800 */
[----:B------:R-:W2:Y:S01]  /*0cb0*/  MUFU.EX2 R19, R19 ;  /* 0x0000001300137308 */ /* 0x000ea20000000800 */
[----:B0-----:R-:W-:Y:S01]  /*0cc0*/  FADD R15, R16, R17 ;  /* 0x00000011100f7221 */ /* 0x001fe20000000000 */
[----:B------:R-:W-:-:S03]  /*0cd0*/  F2FP.F16.F32.PACK_AB R17, R17, R16 ;  /* 0x000000101111723e */ /* 0x000fc600000000ff */
[----:B-1----:R-:W-:-:S04]  /*0ce0*/  FADD R36, R14, R15 ;  /* 0x0000000f0e247221 */ /* 0x002fc80000000000 */
[C---:B--2---:R-:W-:Y:S01]  /*0cf0*/  FADD R37, R19.reuse, R36 ;  /* 0x0000002413257221 */ /* 0x044fe20000000000 */
[----:B------:R-:W-:Y:S02]  /*0d00*/  FSEL R36, R20, -INF , !P2 ;  /* 0xff80000014247808 */ /* 0x000fe40005000000 */
[----:B------:R-:W-:Y:S02]  /*0d10*/  F2FP.F16.F32.PACK_AB R19, R19, R14 ;  /* 0x0000000e1313723e */ /* 0x000fe400000000ff */
[----:B------:R-:W0:Y:S02]  /*0d20*/  SHFL.BFLY PT, R18, R37, 0x2, 0x1f ;  /* 0x0c401f0025127f89 */ /* 0x000e2400000e0000 */
[----:B0-----:R-:W-:-:S05]  /*0d30*/  FADD R18, R37, R18 ;  /* 0x0000001225127221 */ /* 0x001fca0000000000 */
[----:B------:R-:W0:Y:S02]  /*0d40*/  SHFL.BFLY PT, R15, R18, 0x1, 0x1f ;  /* 0x0c201f00120f7f89 */ /* 0x000e2400000e0000 */
[----:B0-----:R-:W-:Y:S01]  /*0d50*/  FADD R20, R18, R15 ;  /* 0x0000000f12147221 */ /* 0x001fe20000000000 */
[----:B------:R-:W-:-:S04]  /*0d60*/  FMNMX3 R15, R36, R13, R12, !PT ;  /* 0x0000000d240f7276 */ /* 0x000fc8000780000c */
[----:B------:R-:W-:-:S05]  /*0d70*/  FMNMX R18, R23, R15, !PT ;  /* 0x0000000f17127209 */ /* 0x000fca0007800000 */
[----:B------:R-:W0:Y:S02]  /*0d80*/  SHFL.BFLY PT, R15, R18, 0x2, 0x1f ;  /* 0x0c401f00120f7f89 */ /* 0x000e2400000e0000 */
[----:B0-----:R-:W-:Y:S01]  /*0d90*/  FMNMX R37, R18, R15, !PT ;  /* 0x0000000f12257209 */ /* 0x001fe20007800000 */
[----:B------:R-:W-:-:S04]  /*0da0*/  FADD R15, -R22, R35 ;  /* 0x00000023160f7221 */ /* 0x000fc80000000100 */
[----:B------:R-:W0:Y:S01]  /*0db0*/  SHFL.BFLY PT, R21, R37, 0x1, 0x1f ;  /* 0x0c201f0025157f89 */ /* 0x000e2200000e0000 */
[----:B------:R-:W-:-:S06]  /*0dc0*/  FMUL R15, R15, 1.4426950216293334961 ;  /* 0x3fb8aa3b0f0f7820 */ /* 0x000fcc0000400000 */
[----:B------:R-:W1:Y:S01]  /*0dd0*/  MUFU.EX2 R15, R15 ;  /* 0x0000000f000f7308 */ /* 0x000e620000000800 */
[----:B0-----:R-:W-:Y:S01]  /*0de0*/  FMNMX3 R21, R37, R21, R34, !PT ;  /* 0x0000001525157276 */ /* 0x001fe20007800022 */
[C---:B-1----:R-:W-:Y:S01]  /*0df0*/  FFMA R30, R15.reuse, R30, R20 ;  /* 0x0000001e0f1e7223 */ /* 0x042fe20000000014 */
[C---:B------:R-:W-:Y:S01]  /*0e00*/  FMUL R10, R15.reuse, R10 ;  /* 0x0000000a0f0a7220 */ /* 0x040fe20000400000 */
[C---:B------:R-:W-:Y:S01]  /*0e10*/  FMUL R11, R15.reuse, R11 ;  /* 0x0000000b0f0b7220 */ /* 0x040fe20000400000 */
[----:B------:R-:W-:Y:S01]  /*0e20*/  FMUL R6, R15, R6 ;  /* 0x000000060f067220 */ /* 0x000fe20000400000 */
[--C-:B------:R-:W-:Y:S01]  /*0e30*/  FADD R36, R36, -R21.reuse ;  /* 0x8000001524247221 */ /* 0x100fe20000000000 */
[--C-:B------:R-:W-:Y:S01]  /*0e40*/  FADD R35, R13, -R21.reuse ;  /* 0x800000150d237221 */ /* 0x100fe20000000000 */
[--C-:B------:R-:W-:Y:S01]  /*0e50*/  FADD R18, R12, -R21.reuse ;  /* 0x800000150c127221 */ /* 0x100fe20000000000 */
[----:B------:R-:W-:Y:S01]  /*0e60*/  FMUL R7, R15, R7 ;  /* 0x000000070f077220 */ /* 0x000fe20000400000 */
[----:B------:R-:W-:Y:S01]  /*0e70*/  FMUL R36, R36, 1.4426950216293334961 ;  /* 0x3fb8aa3b24247820 */ /* 0x000fe20000400000 */
[----:B------:R-:W-:Y:S01]  /*0e80*/  FMUL R35, R35, 1.4426950216293334961 ;  /* 0x3fb8aa3b23237820 */ /* 0x000fe20000400000 */
[----:B------:R-:W-:Y:S01]  /*0e90*/  FMUL R37, R18, 1.4426950216293334961 ;  /* 0x3fb8aa3b12257820 */ /* 0x000fe20000400000 */
[----:B------:R-:W-:Y:S01]  /*0ea0*/  FADD R18, R23, -R21 ;  /* 0x8000001517127221 */ /* 0x000fe20000000000 */
[----:B------:R-:W-:Y:S01]  /*0eb0*/  MUFU.EX2 R13, R36 ;  /* 0x00000024000d7308 */ /* 0x000fe20000000800 */
[----:B------:R-:W-:-:S02]  /*0ec0*/  FADD R34, -R21, R34 ;  /* 0x0000002215227221 */ /* 0x000fc40000000100 */
[----:B------:R-:W-:Y:S02]  /*0ed0*/  FMUL R18, R18, 1.4426950216293334961 ;  /* 0x3fb8aa3b12127820 */ /* 0x000fe40000400000 */
[----:B------:R-:W-:-:S03]  /*0ee0*/  FMUL R34, R34, 1.4426950216293334961 ;  /* 0x3fb8aa3b22227820 */ /* 0x000fc60000400000 */
[----:B------:R-:W0:Y:S08]  /*0ef0*/  MUFU.EX2 R12, R35 ;  /* 0x00000023000c7308 */ /* 0x000e300000000800 */
[----:B------:R-:W1:Y:S08]  /*0f00*/  MUFU.EX2 R23, R37 ;  /* 0x0000002500177308 */ /* 0x000e700000000800 */
[----:B------:R-:W2:Y:S01]  /*0f10*/  MUFU.EX2 R18, R18 ;  /* 0x0000001200127308 */ /* 0x000ea20000000800 */
[----:B0-----:R-:W-:Y:S01]  /*0f20*/  FADD R20, R13, R12 ;  /* 0x0000000c0d147221 */ /* 0x001fe20000000000 */
[----:B------:R-:W-:Y:S01]  /*0f30*/  F2FP.F16.F32.PACK_AB R16, R12, R13 ;  /* 0x0000000d0c10723e */ /* 0x000fe200000000ff */
[----:B------:R-:W-:Y:S02]  /*0f40*/  BAR.SYNC.DEFER_BLOCKING 0x0 ;  /* 0x0000000000007b1d */ /* 0x000fe40000010000 */
[----:B-1----:R-:W-:-:S04]  /*0f50*/  FADD R20, R23, R20 ;  /* 0x0000001417147221 */ /* 0x002fc80000000000 */
[----:B------:R-:W0:Y:S01]  /*0f60*/  MUFU.EX2 R34, R34 ;  /* 0x0000002200227308 */ /* 0x000e220000000800 */
[C---:B--2---:R-:W-:Y:S01]  /*0f70*/  FADD R35, R18.reuse, R20 ;  /* 0x0000001412237221 */ /* 0x044fe20000000000 */
[----:B------:R-:W-:-:S04]  /*0f80*/  F2FP.F16.F32.PACK_AB R18, R18, R23 ;  /* 0x000000171212723e */ /* 0x000fc800000000ff */
[----:B------:R-:W1:Y:S04]  /*0f90*/  SHFL.BFLY PT, R20, R35, 0x2, 0x1f ;  /* 0x0c401f0023147f89 */ /* 0x000e6800000e0000 */
[----:B------:R-:W2:Y:S01]  /*0fa0*/  LDSM.16.M88.4 R12, [R25+0x400] ;  /* 0x00040000190c783b */ /* 0x000ea20000000200 */
[C---:B0-----:R-:W-:Y:S01]  /*0fb0*/  FMUL R8, R34.reuse, R8 ;  /* 0x0000000822087220 */ /* 0x041fe20000400000 */
[C---:B------:R-:W-:Y:S01]  /*0fc0*/  FMUL R9, R34.reuse, R9 ;  /* 0x0000000922097220 */ /* 0x040fe20000400000 */
[C---:B------:R-:W-:Y:S01]  /*0fd0*/  FMUL R4, R34.reuse, R4 ;  /* 0x0000000422047220 */ /* 0x040fe20000400000 */
[----:B------:R-:W-:Y:S01]  /*0fe0*/  FMUL R5, R34, R5 ;  /* 0x0000000522057220 */ /* 0x000fe20000400000 */
[----:B-1----:R-:W-:Y:S01]  /*0ff0*/  FADD R20, R35, R20 ;  /* 0x0000001423147221 */ /* 0x002fe20000000000 */
[----:B------:R-:W-:-:S04]  /*1000*/  IMAD.MOV.U32 R35, RZ, RZ, R22 ;  /* 0x000000ffff237224 */ /* 0x000fc800078e0016 */
[----:B------:R-:W0:Y:S01]  /*1010*/  SHFL.BFLY PT, R23, R20, 0x1, 0x1f ;  /* 0x0c201f0014177f89 */ /* 0x000e2200000e0000 */
[C---:B--2---:R-:W-:Y:S08]  /*1020*/  HMMA.16816.F32 R8, R16.reuse, R12, R8 ;  /* 0x0000000c1008723c */ /* 0x044ff00000001808 */
[----:B------:R-:W-:Y:S01]  /*1030*/  HMMA.16816.F32 R4, R16, R14, R4 ;  /* 0x0000000e1004723c */ /* 0x000fe20000001804 */
[----:B0-----:R-:W-:-:S04]  /*1040*/  FADD R23, R20, R23 ;  /* 0x0000001714177221 */ /* 0x001fc80000000000 */
[----:B------:R-:W-:Y:S01]  /*1050*/  FFMA R31, R34, R31, R23 ;  /* 0x0000001f221f7223 */ /* 0x000fe20000000017 */
[----:B------:R-:W-:Y:S01]  /*1060*/  IMAD.MOV.U32 R34, RZ, RZ, R21 ;  /* 0x000000ffff227224 */ /* 0x000fe200078e0015 */
[----:B------:R-:W-:-:S13]  /*1070*/  BRA.U !UP0, `(.L_x_1) ;  /* 0xfffffff508d87547 */ /* 0x000fda000b83ffff */
.L_x_0:
[----:B------:R-:W0:Y:S01]  /*1080*/  S2R R0, SR_TID.X ;  /* 0x0000000000007919 */ /* 0x000e220000002100 */
[----:B------:R-:W1:Y:S01]  /*1090*/  S2UR UR5, SR_CgaCtaId ;  /* 0x00000000000579c3 */ /* 0x000e620000008800 */
[----:B------:R-:W-:Y:S02]  /*10a0*/  IMAD.MOV.U32 R16, RZ, RZ, R5 ;  /* 0x000000ffff107224 */ /* 0x000fe400078e0005 */
[C---:B------:R-:W-:Y:S01]  /*10b0*/  FMUL R5, R31.reuse, 8388608 ;  /* 0x4b0000001f057820 */ /* 0x040fe20000400000 */
[C---:B------:R-:W-:Y:S01]  /*10c0*/  FSETP.GEU.AND P4, PT, R31.reuse, 1.175494350822287508e-38, PT ;  /* 0x008000001f00780b */ /* 0x040fe20003f8e000 */
[----:B------:R-:W-:Y:S01]  /*10d0*/  IMAD.MOV.U32 R18, RZ, RZ, R4 ;  /* 0x000000ffff127224 */ /* 0x000fe200078e0004 */
[----:B------:R-:W-:Y:S01]  /*10e0*/  FSETP.GT.AND P2, PT, |R31|, 8.50705917302346158658e+37, PT ;  /* 0x7e8000001f00780b */ /* 0x000fe20003f44200 */
[----:B------:R-:W-:Y:S01]  /*10f0*/  UMOV UR4, 0x400 ;  /* 0x0000040000047882 */ /* 0x000fe20000000000 */
[----:B------:R-:W-:Y:S01]  /*1100*/  FSEL R5, R5, R31, !P4 ;  /* 0x0000001f05057208 */ /* 0x000fe20006000000 */
[C---:B------:R-:W-:Y:S01]  /*1110*/  FMUL R15, R30.reuse, 8388608 ;  /* 0x4b0000001e0f7820 */ /* 0x040fe20000400000 */
[----:B------:R-:W-:Y:S01]  /*1120*/  FSETP.GEU.AND P3, PT, |R31|, 1.175494350822287508e-38, PT ;  /* 0x008000001f00780b */ /* 0x000fe20003f6e200 */
[----:B------:R-:W-:Y:S01]  /*1130*/  BAR.SYNC.DEFER_BLOCKING 0x0 ;  /* 0x0000000000007b1d */ /* 0x000fe20000010000 */
[----:B------:R-:W-:Y:S01]  /*1140*/  FSETP.GT.AND P1, PT, |R30|, 8.50705917302346158658e+37, PT ;  /* 0x7e8000001e00780b */ /* 0x000fe20003f24200 */
[----:B------:R-:W-:Y:S01]  /*1150*/  VIADD R20, R5, 0xc0cafb0d ;  /* 0xc0cafb0d05147836 */ /* 0x000fe20000000000 */
[----:B------:R-:W-:-:S02]  /*1160*/  MOV R14, R7 ;  /* 0x00000007000e7202 */ /* 0x000fc40000000f00 */
[----:B------:R-:W-:Y:S02]  /*1170*/  FSETP.GEU.AND P0, PT, |R30|, 1.175494350822287508e-38, PT ;  /* 0x008000001e00780b */ /* 0x000fe40003f0e200 */
[----:B------:R-:W-:Y:S01]  /*1180*/  LOP3.LUT R20, R20, 0xff800000, RZ, 0xc0, !PT ;  /* 0xff80000014147812 */ /* 0x000fe200078ec0ff */
[----:B------:R-:W-:Y:S01]  /*1190*/  @P2 FMUL R31, R31, 0.25 ;  /* 0x3e8000001f1f2820 */ /* 0x000fe20000400000 */
[----:B------:R-:W-:Y:S01]  /*11a0*/  MOV R13, R9 ;  /* 0x00000009000d7202 */ /* 0x000fe20000000f00 */
[----:B------:R-:W-:Y:S01]  /*11b0*/  @P2 FMUL R8, R8, 0.25 ;  /* 0x3e80000008082820 */ /* 0x000fe20000400000 */
[----:B------:R-:W-:Y:S01]  /*11c0*/  FSEL R9, RZ, -23, P4 ;  /* 0xc1b80000ff097808 */ /* 0x000fe20002000000 */
[----:B------:R-:W-:Y:S01]  /*11d0*/  @!P3 FMUL R31, R31, 16777216 ;  /* 0x4b8000001f1fb820 */ /* 0x000fe20000400000 */
[----:B------:R-:W-:Y:S01]  /*11e0*/  FSETP.GEU.AND P4, PT, R30, 1.175494350822287508e-38, PT ;  /* 0x008000001e00780b */ /* 0x000fe20003f8e000 */
[----:B-1----:R-:W-:Y:S01]  /*11f0*/  ULEA UR6, UR5, UR4, 0x18 ;  /* 0x0000000405067291 */ /* 0x002fe2000f8ec0ff */
[----:B------:R-:W-:Y:S01]  /*1200*/  @P2 FMUL R13, R13, 0.25 ;  /* 0x3e8000000d0d2820 */ /* 0x000fe20000400000 */
[----:B------:R-:W1:Y:S01]  /*1210*/  MUFU.RCP R23, R31 ;  /* 0x0000001f00177308 */ /* 0x000e620000001000 */
[----:B------:R-:W-:Y:S01]  /*1220*/  @P2 FMUL R16, R16, 0.25 ;  /* 0x3e80000010102820 */ /* 0x000fe20000400000 */
[----:B------:R-:W-:Y:S01]  /*1230*/  @P2 FMUL R18, R18, 0.25 ;  /* 0x3e80000012122820 */ /* 0x000fe20000400000 */
[----:B------:R-:W-:Y:S01]  /*1240*/  @!P3 FMUL R13, R13, 16777216 ;  /* 0x4b8000000d0db820 */ /* 0x000fe20000400000 */
[----:B------:R-:W-:Y:S01]  /*1250*/  @!P3 FMUL R8, R8, 16777216 ;  /* 0x4b8000000808b820 */ /* 0x000fe20000400000 */
[C---:B0-----:R-:W-:Y:S01]  /*1260*/  IMAD.SHL.U32 R2, R0.reuse, 0x8, RZ ;  /* 0x0000000800027824 */ /* 0x041fe200078e00ff */
[----:B------:R-:W-:Y:S01]  /*1270*/  LOP3.LUT R4, R0, 0x20, RZ, 0xc0, !PT ;  /* 0x0000002000047812 */ /* 0x000fe200078ec0ff */
[----:B------:R-:W-:Y:S01]  /*1280*/  @!P3 FMUL R16, R16, 16777216 ;  /* 0x4b8000001010b820 */ /* 0x000fe20000400000 */
[----:B------:R-:W-:Y:S01]  /*1290*/  SHF.R.U32.HI R3, RZ, 0x1, R0 ;  /* 0x00000001ff037819 */ /* 0x000fe20000011600 */
[----:B------:R-:W-:Y:S01]  /*12a0*/  @!P3 FMUL R18, R18, 16777216 ;  /* 0x4b8000001212b820 */ /* 0x000fe20000400000 */
[----:B------:R-:W-:Y:S01]  /*12b0*/  ISETP.NE.U32.AND P5, PT, R4, RZ, PT ;  /* 0x000000ff0400720c */ /* 0x000fe20003fa5070 */
[----:B------:R-:W-:Y:S01]  /*12c0*/  IMAD.SHL.U32 R4, R0, 0x20, RZ ;  /* 0x0000002000047824 */ /* 0x000fe200078e00ff */
[----:B------:R-:W-:Y:S01]  /*12d0*/  LOP3.LUT R2, R2, 0x38, RZ, 0xc0, !PT ;  /* 0x0000003802027812 */ /* 0x000fe200078ec0ff */
[----:B------:R-:W-:Y:S01]  /*12e0*/  @P1 FMUL R14, R14, 0.25 ;  /* 0x3e8000000e0e1820 */ /* 0x000fe20000400000 */
[----:B------:R-:W-:Y:S01]  /*12f0*/  LOP3.LUT R3, R3, 0x4, RZ, 0xc0, !PT ;  /* 0x0000000403037812 */ /* 0x000fe200078ec0ff */
[----:B------:R-:W-:Y:S01]  /*1300*/  @P1 FMUL R6, R6, 0.25 ;  /* 0x3e80000006061820 */ /* 0x000fe20000400000 */
[----:B------:R-:W-:Y:S01]  /*1310*/  LOP3.LUT R4, R4, 0x300, RZ, 0xc0, !PT ;  /* 0x0000030004047812 */ /* 0x000fe200078ec0ff */
[----:B-1----:R-:W-:Y:S01]  /*1320*/  FMUL R19, R23, R13 ;  /* 0x0000000d17137220 */ /* 0x002fe20000400000 */
[----:B------:R-:W-:Y:S01]  /*1330*/  IADD3 R2, PT, PT, R3, UR6, R2 ;  /* 0x0000000603027c10 */ /* 0x000fe2000fffe002 */
[----:B------:R-:W-:Y:S01]  /*1340*/  @P1 FMUL R11, R11, 0.25 ;  /* 0x3e8000000b0b1820 */ /* 0x000fe20000400000 */
[C---:B------:R-:W-:Y:S01]  /*1350*/  SHF.L.U32 R3, R0.reuse, 0x2, RZ ;  /* 0x0000000200037819 */ /* 0x040fe200000006ff */
[C---:B------:R-:W-:Y:S01]  /*1360*/  FMUL R25, R23.reuse, R8 ;  /* 0x0000000817197220 */ /* 0x040fe20000400000 */
[----:B------:R-:W-:Y:S01]  /*1370*/  LOP3.LUT R7, R0, 0x3, RZ, 0xc0, !PT ;  /* 0x0000000300077812 */ /* 0x000fe200078ec0ff */
[----:B------:R-:W-:Y:S01]  /*1380*/  @P1 FMUL R10, R10, 0.25 ;  /* 0x3e8000000a0a1820 */ /* 0x000fe20000400000 */
[----:B------:R-:W-:Y:S01]  /*1390*/  LOP3.LUT R24, R4, 0xfc, R3, 0xf8, !PT ;  /* 0x000000fc04187812 */ /* 0x000fe200078ef803 */
[----:B------:R-:W-:Y:S01]  /*13a0*/  FMUL R16, R23, R16 ;  /* 0x0000001017107220 */ /* 0x000fe20000400000 */
[----:B------:R-:W-:Y:S01]  /*13b0*/  I2FP.F32.S32 R4, R20 ;  /* 0x0000001400047245 */ /* 0x000fe20000201400 */
[----:B------:R-:W-:Y:S01]  /*13c0*/  IMAD.SHL.U32 R7, R7, 0x20, RZ ;  /* 0x0000002007077824 */ /* 0x000fe200078e00ff */
[----:B------:R-:W-:Y:S01]  /*13d0*/  LOP3.LUT R17, R0, 0xc0, RZ, 0xc0, !PT ;  /* 0x000000c000117812 */ /* 0x000fe200078ec0ff */
[----:B------:R-:W-:Y:S01]  /*13e0*/  FMUL R18, R23, R18 ;  /* 0x0000001217127220 */ /* 0x000fe20000400000 */
[----:B------:R-:W-:Y:S01]  /*13f0*/  SEL R12, RZ, 0x240, !P5 ;  /* 0x00000240ff0c7807 */ /* 0x000fe20006800000 */
[----:B------:R-:W-:Y:S01]  /*1400*/  FFMA.FTZ R9, R4, 1.1920928955078125e-07, R9 ;  /* 0x3400000004097823 */ /* 0x000fe20000010009 */
[----:B------:R-:W-:Y:S01]  /*1410*/  FSEL R4, R15, R30, !P4 ;  /* 0x0000001e0f047208 */ /* 0x000fe20006000000 */
[----:B------:R-:W-:Y:S01]  /*1420*/  @P1 FMUL R30, R30, 0.25 ;  /* 0x3e8000001e1e1820 */ /* 0x000fe20000400000 */
[----:B------:R-:W-:Y:S01]  /*1430*/  SHF.R.U32.HI R17, RZ, 0x1, R17 ;  /* 0x00000001ff117819 */ /* 0x000fe20000011611 */
[----:B------:R-:W-:Y:S01]  /*1440*/  @!P0 FMUL R14, R14, 16777216 ;  /* 0x4b8000000e0e8820 */ /* 0x000fe20000400000 */
[----:B------:R-:W-:Y:S01]  /*1450*/  LOP3.LUT R7, R7, 0x1c, R0, 0xf8, !PT ;  /* 0x0000001c07077812 */ /* 0x000fe200078ef800 */
[----:B------:R-:W-:Y:S01]  /*1460*/  @!P0 FMUL R30, R30, 16777216 ;  /* 0x4b8000001e1e8820 */ /* 0x000fe20000400000 */
[----:B------:R-:W-:Y:S01]  /*1470*/  IADD3 R15, PT, PT, R4, -0x3f3504f3, RZ ;  /* 0xc0cafb0d040f7810 */ /* 0x000fe20007ffe0ff */
[----:B------:R-:W-:Y:S01]  /*1480*/  @!P0 FMUL R6, R6, 16777216 ;  /* 0x4b80000006068820 */ /* 0x000fe20000400000 */
[----:B------:R-:W-:Y:S01]  /*1490*/  LOP3.LUT R12, R7, R12, RZ, 0x3c, !PT ;  /* 0x0000000c070c7212 */ /* 0x000fe200078e3cff */
[----:B------:R-:W-:Y:S01]  /*14a0*/  @!P0 FMUL R11, R11, 16777216 ;  /* 0x4b8000000b0b8820 */ /* 0x000fe20000400000 */
[----:B------:R-:W-:Y:S01]  /*14b0*/  LOP3.LUT R7, R24, R17, RZ, 0x3c, !PT ;  /* 0x0000001118077212 */ /* 0x000fe200078e3cff */
[----:B------:R-:W-:Y:S01]  /*14c0*/  IMAD.MOV.U32 R23, RZ, RZ, 0x3dc6b27f ;  /* 0x3dc6b27fff177424 */ /* 0x000fe200078e00ff */
[----:B------:R-:W0:Y:S01]  /*14d0*/  MUFU.RCP R17, R30 ;  /* 0x0000001e00117308 */ /* 0x000e220000001000 */
[----:B------:R-:W-:Y:S01]  /*14e0*/  LOP3.LUT R15, R15, 0xff800000, RZ, 0xc0, !PT ;  /* 0xff8000000f0f7812 */ /* 0x000fe200078ec0ff */
[----:B------:R-:W-:Y:S01]  /*14f0*/  @!P0 FMUL R10, R10, 16777216 ;  /* 0x4b8000000a0a8820 */ /* 0x000fe20000400000 */
[----:B------:R-:W-:Y:S01]  /*1500*/  IADD3 R13, PT, PT, R5, -R20, RZ ;  /* 0x80000014050d7210 */ /* 0x000fe20007ffe0ff */
[----:B------:R-:W1:Y:S01]  /*1510*/  LDCU.64 UR4, c[0x0][0x3e0] ;  /* 0x00007c00ff0477ac */ /* 0x000e620008000a00 */
[----:B------:R-:W-:Y:S01]  /*1520*/  F2FP.F16.F32.PACK_AB R25, R18, R25 ;  /* 0x000000191219723e */ /* 0x000fe200000000ff */
[----:B------:R-:W-:Y:S01]  /*1530*/  IMAD.IADD R8, R4, 0x1, -R15 ;  /* 0x0000000104087824 */ /* 0x000fe200078e0a0f */
[----:B------:R-:W-:Y:S01]  /*1540*/  F2FP.F16.F32.PACK_AB R19, R16, R19 ;  /* 0x000000131013723e */ /* 0x000fe200000000ff */
[----:B------:R-:W-:Y:S01]  /*1550*/  FADD R13, R13, -1 ;  /* 0xbf8000000d0d7421 */ /* 0x000fe20000000000 */
[----:B------:R-:W-:Y:S01]  /*1560*/  LOP3.LUT R16, R12, 0x20, RZ, 0x3c, !PT ;  /* 0x000000200c107812 */ /* 0x000fe200078e3cff */
[----:B------:R-:W-:Y:S01]  /*1570*/  FADD R8, R8, -1 ;  /* 0xbf80000008087421 */ /* 0x000fe20000000000 */
[----:B------:R-:W-:Y:S01]  /*1580*/  STS [R12+UR6], R25 ;  /* 0x000000190c007988 */ /* 0x000fe20008000806 */
[-C--:B------:R-:W-:Y:S01]  /*1590*/  FFMA.FTZ R20, R13, R23.reuse, -0.16845393180847167969 ;  /* 0xbe2c7f300d147423 */ /* 0x080fe20000010017 */
[----:B------:R-:W-:Y:S01]  /*15a0*/  ISETP.GE.U32.AND P2, PT, R5, 0x7f800000, PT ;  /* 0x7f8000000500780c */ /* 0x000fe20003f46070 */
[C---:B------:R-:W-:Y:S01]  /*15b0*/  FFMA.FTZ R23, R8.reuse, R23, -0.16845393180847167969 ;  /* 0xbe2c7f3008177423 */ /* 0x040fe20000010017 */
[----:B------:R2:W-:Y:S01]  /*15c0*/  STS [R12+UR6+0x80], R19 ;  /* 0x000080130c007988 */ /* 0x0005e20008000806 */
[----:B------:R-:W-:Y:S01]  /*15d0*/  FFMA.FTZ R20, R13, R20, 0.1716887056827545166 ;  /* 0x3e2fcf2a0d147423 */ /* 0x000fe20000010014 */
[C---:B0-----:R-:W-:Y:S01]  /*15e0*/  FMUL R14, R17.reuse, R14 ;  /* 0x0000000e110e7220 */ /* 0x041fe20000400000 */
[C---:B------:R-:W-:Y:S01]  /*15f0*/  FMUL R6, R17.reuse, R6 ;  /* 0x0000000611067220 */ /* 0x040fe20000400000 */
[C---:B------:R-:W-:Y:S01]  /*1600*/  FMUL R11, R17.reuse, R11 ;  /* 0x0000000b110b7220 */ /* 0x040fe20000400000 */
[----:B------:R-:W-:Y:S01]  /*1610*/  FMUL R17, R17, R10 ;  /* 0x0000000a11117220 */ /* 0x000fe20000400000 */
[----:B------:R-:W-:Y:S01]  /*1620*/  FFMA.FTZ R23, R8, R23, 0.1716887056827545166 ;  /* 0x3e2fcf2a08177423 */ /* 0x000fe20000010017 */
[C---:B------:R-:W-:Y:S01]  /*1630*/  FFMA.FTZ R20, R13.reuse, R20, -0.17900948226451873779 ;  /* 0xbe374e430d147423 */ /* 0x040fe20000010014 */
[----:B-1----:R-:W-:Y:S01]  /*1640*/  UIMAD UR4, UR10, UR4, URZ ;  /* 0x000000040a0472a4 */ /* 0x002fe2000f8e02ff */
[----:B------:R-:W-:Y:S01]  /*1650*/  F2FP.F16.F32.PACK_AB R14, R14, R11 ;  /* 0x0000000b0e0e723e */ /* 0x000fe200000000ff */
[----:B------:R-:W-:Y:S01]  /*1660*/  FFMA.FTZ R23, R8, R23, -0.17900948226451873779 ;  /* 0xbe374e4308177423 */ /* 0x000fe20000010017 */
[----:B------:R-:W-:Y:S01]  /*1670*/  F2FP.F16.F32.PACK_AB R17, R6, R17 ;  /* 0x000000110611723e */ /* 0x000fe200000000ff */
[C---:B------:R-:W-:Y:S01]  /*1680*/  FFMA.FTZ R20, R13.reuse, R20, 0.20512372255325317383 ;  /* 0x3e520bf40d147423 */ /* 0x040fe20000010014 */
[----:B------:R-:W0:Y:S01]  /*1690*/  LDC.64 R10, c[0x0][0x398] ;  /* 0x0000e600ff0a7b82 */ /* 0x000e220000000a00 */
[----:B------:R1:W-:Y:S01]  /*16a0*/  STS [R16+UR6+0x180], R14 ;  /* 0x0001800e10007988 */ /* 0x0003e20008000806 */
[C---:B------:R-:W-:Y:S01]  /*16b0*/  FFMA.FTZ R23, R8.reuse, R23, 0.20512372255325317383 ;  /* 0x3e520bf408177423 */ /* 0x040fe20000010017 */
[C---:B------:R-:W-:Y:S01]  /*16c0*/  FFMA.FTZ R20, R13.reuse, R20, -0.24046532809734344482 ;  /* 0xbe763c8b0d147423 */ /* 0x040fe20000010014 */
[----:B--2---:R-:W-:Y:S01]  /*16d0*/  FSEL R12, RZ, -23, P4 ;  /* 0xc1b80000ff0c7808 */ /* 0x004fe20002000000 */
[----:B------:R-:W-:Y:S01]  /*16e0*/  STS [R16+UR6+0x100], R17 ;  /* 0x0001001110007988 */ /* 0x000fe20008000806 */
[C---:B------:R-:W-:Y:S01]  /*16f0*/  FFMA.FTZ R23, R8.reuse, R23, -0.24046532809734344482 ;  /* 0xbe763c8b08177423 */ /* 0x040fe20000010017 */
[C---:B------:R-:W-:Y:S01]  /*1700*/  FFMA.FTZ R20, R13.reuse, R20, 0.28857114911079406738 ;  /* 0x3e93bf990d147423 */ /* 0x040fe20000010014 */
[----:B------:R-:W2:Y:S08]  /*1710*/  LDC R6, c[0x0][0x3e8] ;  /* 0x0000fa00ff067b82 */ /* 0x000eb00000000800 */
[----:B------:R-:W-:Y:S01]  /*1720*/  BAR.SYNC.DEFER_BLOCKING 0x0 ;  /* 0x0000000000007b1d */ /* 0x000fe20000010000 */
[C---:B------:R-:W-:Y:S01]  /*1730*/  FFMA.FTZ R23, R8.reuse, R23, 0.28857114911079406738 ;  /* 0x3e93bf9908177423 */ /* 0x040fe20000010017 */
[C---:B------:R-:W-:Y:S01]  /*1740*/  FFMA.FTZ R20, R13.reuse, R20, -0.36067417263984680176 ;  /* 0xbeb8aa490d147423 */ /* 0x040fe20000010014 */
[----:B------:R-:W-:Y:S01]  /*1750*/  I2FP.F32.S32 R15, R15 ;  /* 0x0000000f000f7245 */ /* 0x000fe20000201400 */
[----:B------:R-:W-:Y:S01]  /*1760*/  USHF.L.U32 UR7, UR4, 0x1, URZ ;  /* 0x0000000104077899 */ /* 0x000fe200080006ff */
[----:B------:R-:W-:Y:S01]  /*1770*/  FFMA.FTZ R23, R8, R23, -0.36067417263984680176 ;  /* 0xbeb8aa4908177423 */ /* 0x000fe20000010017 */
[----:B------:R-:W-:Y:S01]  /*1780*/  FFMA.FTZ R20, R13, R20, 0.48089820146560668945 ;  /* 0x3ef6384a0d147423 */ /* 0x000fe20000010014 */
[----:B------:R-:W-:Y:S01]  /*1790*/  ISETP.GE.U32.AND P1, PT, R4, 0x7f800000, PT ;  /* 0x7f8000000400780c */ /* 0x000fe20003f26070 */
[----:B------:R-:W-:Y:S01]  /*17a0*/  FFMA.FTZ R12, R15, 1.1920928955078125e-07, R12 ;  /* 0x340000000f0c7823 */ /* 0x000fe2000001000c */
[----:B------:R-:W-:Y:S01]  /*17b0*/  FFMA.FTZ R23, R8, R23, 0.48089820146560668945 ;  /* 0x3ef6384a08177423 */ /* 0x000fe20000010017 */
[----:B------:R-:W-:Y:S01]  /*17c0*/  FFMA.FTZ R20, R13, R20, -0.72134751081466674805 ;  /* 0xbf38aa3b0d147423 */ /* 0x000fe20000010014 */
[----:B------:R-:W-:Y:S01]  /*17d0*/  SHF.R.U32.HI R15, RZ, 0x5, R0 ;  /* 0x00000005ff0f7819 */ /* 0x000fe20000011600 */
[----:B-1----:R-:W-:-:S02]  /*17e0*/  @P2 IMAD.MOV.U32 R14, RZ, RZ, 0x7f800000 ;  /* 0x7f800000ff0e2424 */ /* 0x002fc400078e00ff */
[C---:B------:R-:W-:Y:S01]  /*17f0*/  FFMA.FTZ R23, R8.reuse, R23, -0.72134751081466674805 ;  /* 0xbf38aa3b08177423 */ /* 0x040fe20000010017 */
[----:B------:R-:W-:Y:S01]  /*1800*/  FMUL R20, R13, R20 ;  /* 0x000000140d147220 */ /* 0x000fe20000400000 */
[----:B------:R-:W-:Y:S02]  /*1810*/  FSETP.NEU.AND P0, PT, R5, RZ, PT ;  /* 0x000000ff0500720b */ /* 0x000fe40003f0d000 */
[C---:B------:R-:W-:Y:S01]  /*1820*/  FMUL R23, R8.reuse, R23 ;  /* 0x0000001708177220 */ /* 0x040fe20000400000 */
[----:B------:R-:W-:Y:S01]  /*1830*/  FMUL R20, R13, R20 ;  /* 0x000000140d147220 */ /* 0x000fe20000400000 */
[----:B------:R-:W-:Y:S02]  /*1840*/  LOP3.LUT R3, R3, 0x40, RZ, 0xc0, !PT ;  /* 0x0000004003037812 */ /* 0x000fe400078ec0ff */
[C---:B------:R-:W-:Y:S01]  /*1850*/  FMUL R23, R8.reuse, R23 ;  /* 0x0000001708177220 */ /* 0x040fe20000400000 */
[----:B------:R-:W-:Y:S01]  /*1860*/  FFMA.FTZ R20, R13, 1.4426950216293334961, R20 ;  /* 0x3fb8aa3b0d147823 */ /* 0x000fe20000010014 */
[----:B------:R-:W1:Y:S02]  /*1870*/  LDS R7, [R7+UR6] ;  /* 0x0000000607077984 */ /* 0x000e640008000800 */
[----:B------:R-:W-:Y:S01]  /*1880*/  FFMA.FTZ R23, R8, 1.4426950216293334961, R23 ;  /* 0x3fb8aa3b08177823 */ /* 0x000fe20000010017 */
[----:B------:R-:W-:-:S02]  /*1890*/  IMAD R8, R33, UR5, RZ ;  /* 0x0000000521087c24 */ /* 0x000fc4000f8e02ff */
[----:B------:R-:W-:Y:S01]  /*18a0*/  FADD R20, R9, R20 ;  /* 0x0000001409147221 */ /* 0x000fe20000000000 */
[----:B------:R-:W-:Y:S01]  /*18b0*/  UIMAD.WIDE UR4, UR4, 0x2, URZ ;  /* 0x00000002040478a5 */ /* 0x000fe2000f8e02ff */
[----:B------:R-:W-:Y:S01]  /*18c0*/  @P2 FFMA.FTZ R20, R5, R14, +INF ;  /* 0x7f80000005142423 */ /* 0x000fe2000001000e */
[----:B------:R-:W-:Y:S01]  /*18d0*/  FADD R12, R12, R23 ;  /* 0x000000170c0c7221 */ /* 0x000fe20000000000 */
[C---:B------:R-:W-:Y:S01]  /*18e0*/  SHF.L.U32 R9, R8.reuse, 0x1, RZ ;  /* 0x0000000108097819 */ /* 0x040fe200000006ff */
[----:B------:R-:W-:Y:S01]  /*18f0*/  IMAD.HI R8, R8, 0x2, RZ ;  /* 0x0000000208087827 */ /* 0x000fe200078e02ff */
[----:B------:R-:W-:Y:S02]  /*1900*/  FSETP.NEU.AND P2, PT, R4, RZ, PT ;  /* 0x000000ff0400720b */ /* 0x000fe40003f4d000 */
[----:B0-----:R-:W-:Y:S02]  /*1910*/  IADD3 R13, P3, P4, R9, UR7, R10 ;  /* 0x00000007090d7c10 */ /* 0x001fe4000fc7e00a */
[----:B------:R-:W-:-:S02]  /*1920*/  SGXT.U32 R9, R15, 0x3 ;  /* 0x000000030f09781a */ /* 0x000fc40000000000 */
[----:B------:R-:W-:Y:S01]  /*1930*/  IADD3.X R15, PT, PT, R8, UR5, R11, P3, P4 ;  /* 0x00000005080f7c10 */ /* 0x000fe20009fe840b */
[----:B------:R-:W0:Y:S01]  /*1940*/  LDCU UR4, c[0x0][0x3ec] ;  /* 0x00007d80ff0477ac */ /* 0x000e220008000800 */
[----:B------:R-:W-:Y:S01]  /*1950*/  @P1 MOV R11, 0x7f800000 ;  /* 0x7f800000000b1802 */ /* 0x000fe20000000f00 */
[----:B--2---:R-:W-:Y:S01]  /*1960*/  IMAD R5, R9, R6, RZ ;  /* 0x0000000609057224 */ /* 0x004fe200078e02ff */
[----:B------:R-:W-:Y:S01]  /*1970*/  IADD3 R14, PT, PT, R3, R2, RZ ;  /* 0x00000002030e7210 */ /* 0x000fe20007ffe0ff */
[----:B------:R-:W2:Y:S01]  /*1980*/  LDC.64 R8, c[0x0][0x3a0] ;  /* 0x0000e800ff087b82 */ /* 0x000ea20000000a00 */
[----:B------:R-:W-:Y:S01]  /*1990*/  FSEL R20, R20, -INF , P0 ;  /* 0xff80000014147808 */ /* 0x000fe20000000000 */
[----:B------:R-:W-:Y:S01]  /*19a0*/  IMAD R6, R6, 0x8, R5 ;  /* 0x0000000806067824 */ /* 0x000fe200078e0205 */
[C---:B------:R-:W-:Y:S01]  /*19b0*/  LEA R10, P3, R5.reuse, R13, 0x1 ;  /* 0x0000000d050a7211 */ /* 0x040fe200078608ff */
[----:B------:R-:W-:Y:S01]  /*19c0*/  @P1 FFMA.FTZ R12, R4, R11, +INF ;  /* 0x7f800000040c1423 */ /* 0x000fe2000001000b */
[----:B------:R-:W-:Y:S01]  /*19d0*/  LOP3.LUT P0, RZ, R0, 0xe0, RZ, 0xc0, !PT ;  /* 0x000000e000ff7812 */ /* 0x000fe2000780c0ff */
[----:B------:R-:W-:Y:S01]  /*19e0*/  FFMA R2, R20, 0.69314718246459960938, R21 ;  /* 0x3f31721814027823 */ /* 0x000fe20000000015 */
[----:B------:R-:W-:-:S02]  /*19f0*/  LEA.HI.X.SX32 R11, R5, R15, 0x1, P3 ;  /* 0x0000000f050b7211 */ /* 0x000fc400018f0eff */
[----:B------:R-:W-:Y:S02]  /*1a00*/  LEA R4, P1, R6, R13, 0x1 ;  /* 0x0000000d06047211 */ /* 0x000fe400078208ff */
[----:B------:R-:W-:Y:S02]  /*1a10*/  FSEL R3, R12, -INF , P2 ;  /* 0xff8000000c037808 */ /* 0x000fe40001000000 */
[----:B------:R-:W-:Y:S01]  /*1a20*/  LEA.HI.X.SX32 R5, R6, R15, 0x1, P1 ;  /* 0x0000000f06057211 */ /* 0x000fe200008f0eff */
[----:B------:R-:W-:Y:S01]  /*1a30*/  IMAD.SHL.U32 R6, R0, 0x2, RZ ;  /* 0x0000000200067824 */ /* 0x000fe200078e00ff */
[----:B0-----:R-:W-:Y:S01]  /*1a40*/  UIMAD UR4, UR10, UR4, URZ ;  /* 0x000000040a0472a4 */ /* 0x001fe2000f8e02ff */
[----:B------:R-:W-:Y:S01]  /*1a50*/  FFMA R3, R3, 0.69314718246459960938, R22 ;  /* 0x3f31721803037823 */ /* 0x000fe20000000016 */
[C---:B------:R-:W-:Y:S01]  /*1a60*/  SHF.L.U32 R13, R33.reuse, 0x2, RZ ;  /* 0x00000002210d7819 */ /* 0x040fe200000006ff */
[----:B------:R-:W-:Y:S01]  /*1a70*/  IMAD.HI R0, R33, 0x4, RZ ;  /* 0x0000000421007827 */ /* 0x000fe200078e02ff */
[----:B------:R-:W-:Y:S01]  /*1a80*/  LOP3.LUT R6, R6, 0x78, RZ, 0xc0, !PT ;  /* 0x0000007806067812 */ /* 0x000fe200078ec0ff */
[----:B-1----:R0:W-:Y:S01]  /*1a90*/  STG.E.U16 desc[UR16][R10.64], R7 ;  /* 0x000000070a007986 */ /* 0x0021e2000c101510 */
[----:B------:R-:W-:-:S02]  /*1aa0*/  USHF.L.U32 UR7, UR4, 0x2, URZ ;  /* 0x0000000204077899 */ /* 0x000fc400080006ff */
[----:B------:R-:W-:-:S04]  /*1ab0*/  UIMAD.WIDE UR4, UR4, 0x4, URZ ;  /* 0x00000004040478a5 */ /* 0x000fc8000f8e02ff */
[----:B--2---:R-:W-:-:S04]  /*1ac0*/  IADD3 R8, P1, P2, R13, UR7, R8 ;  /* 0x000000070d087c10 */ /* 0x004fc8000fa3e008 */
[----:B------:R-:W-:Y:S02]  /*1ad0*/  IADD3.X R9, PT, PT, R0, UR5, R9, P1, P2 ;  /* 0x0000000500097c10 */ /* 0x000fe40008fe4409 */
[----:B0-----:R-:W-:-:S05]  /*1ae0*/  PRMT R11, R7, 0x7632, R11 ;  /* 0x00007632070b7816 */ /* 0x001fca000000000b */
[----:B------:R0:W-:Y:S01]  /*1af0*/  STG.E.U16 desc[UR16][R4.64], R11 ;  /* 0x0000000b04007986 */ /* 0x0001e2000c101510 */
[----:B------:R-:W-:Y:S06]  /*1b00*/  BAR.SYNC.DEFER_BLOCKING 0x0 ;  /* 0x0000000000007b1d */ /* 0x000fec0000010000 */
[----:B------:R0:W-:Y:S02]  /*1b10*/  STS.64 [R6+UR6], R2 ;  /* 0x0000000206007988 */ /* 0x0001e40008000a06 */
[----:B------:R-:W-:Y:S06]  /*1b20*/  BAR.SYNC.DEFER_BLOCKING 0x0 ;  /* 0x0000000000007b1d */ /* 0x000fec0000010000 */
[----:B------:R-:W-:Y:S05]  /*1b30*/  @P0 EXIT ;  /* 0x000000000000094d */ /* 0x000fea0003800000 */
[----:B0-----:R-:W0:Y:S04]  /*1b40*/  LDS R3, [R14] ;  /* 0x000000000e037984 */ /* 0x001e280000000800 */
[----:B0-----:R-:W-:Y:S01]  /*1b50*/  STG.E desc[UR16][R8.64], R3 ;  /* 0x0000000308007986 */ /* 0x001fe2000c101910 */
[----:B------:R-:W-:Y:S05]  /*1b60*/  EXIT ;  /* 0x000000000000794d */ /* 0x000fea0003800000 */
.L_x_2:
[----:B------:R-:W-:-:S00]  /*1b70*/  BRA `(.L_x_2) ;  /* 0xfffffffc00fc7947 */ /* 0x000fc0000383ffff */
[----:B------:R-:W-:-:S00]  /*1b80*/  NOP ;  /* 0x0000000000007918 */ /* 0x000fc00000000000 */
[----:B------:R-:W-:-:S00]  /*1b90*/  NOP ;  /* 0x0000000000007918 */ /* 0x000fc00000000000 */
[----:B------:R-:W-:-:S00]  /*1ba0*/  NOP ;  /* 0x0000000000007918 */ /* 0x000fc00000000000 */
[----:B------:R-:W-:-:S00]  /*1bb0*/  NOP ;  /* 0x0000000000007918 */ /* 0x000fc00000000000 */
[----:B------:R-:W-:-:S00]  /*1bc0*/  NOP ;  /* 0x0000000000007918 */ /* 0x000fc00000000000 */
[----:B------:R-:W-:-:S00]  /*1bd0*/  NOP ;  /* 0x0000000000007918 */ /* 0x000fc00000000000 */
[----:B------:R-:W-:-:S00]  /*1be0*/  NOP ;  /* 0x0000000000007918 */ /* 0x000fc00000000000 */
[----:B------:R-:W-:-:S00]  /*1bf0*/  NOP ;  /* 0x0000000000007918 */ /* 0x000fc00000000000 */
.L_x_3:


//--------------------- .nv.global.init           --------------------------
	.section	.nv.global.init,"aw",@progbits
.nv.global.init:
	.type		_$_str,@object
	.size		_$_str,(.L_0 - _$_str)
_$_str:
        /*0000*/ 	.byte	0x5f, 0x5f, 0x43, 0x55, 0x44, 0x41, 0x5f, 0x46, 0x54, 0x5a, 0x00
.L_0:


//--------------------- .nv.shared.attn_fwd       --------------------------
	.section	.nv.shared.attn_fwd,"aw",@nobits
	.sectionflags	@""
	.align	16
	.zero		1024


//--------------------- .nv.shared.reserved.0     --------------------------
	.section	.nv.shared.reserved.0,"aw",@nobits
	.weak		__nv_reservedSMEM_offset_0_alias
	.size		__nv_reservedSMEM_offset_0_alias, 0, 64
	.other		__nv_reservedSMEM_offset_0_alias,@"STO_CUDA_RESERVED_SHARED STV_DEFAULT"
__nv_reservedSMEM_offset_0_alias:
	.zero		0
	.zero		64


//--------------------- .nv.constant0.attn_fwd    --------------------------
	.section	.nv.constant0.attn_fwd,"a",@progbits
	.sectionflags	@""
	.align	4
.nv.constant0.attn_fwd:
	.zero		1032


//--------------------- SYMBOLS --------------------------

	.type		.nv.reservedSmem.offset0,@object
	.size		.nv.reservedSmem.offset0,0x4
	.type		.nv.reservedSmem.cap,@object
	.size		.nv.reservedSmem.cap,0x4
